//
// Generated by NVIDIA NVVM Compiler
//
// Compiler Build ID: CL-36424714
// Cuda compilation tools, release 13.0, V13.0.88
// Based on NVVM 20.0.0
//

.version 9.0
.target sm_100
.address_size 64

	// .globl	_Z11DiffuseHeatPfS_iddd
.extern .func  (.param .b32 func_retval0) vprintf
(
	.param .b64 vprintf_param_0,
	.param .b64 vprintf_param_1
)
;
// _ZZ11DiffuseHeatPfS_idddE11currentTime has been demoted
.global .align 1 .b8 $str[39] = {84, 104, 101, 32, 97, 114, 114, 97, 121, 32, 118, 97, 108, 117, 101, 115, 32, 97, 116, 32, 116, 105, 109, 101, 32, 116, 61, 37, 48, 46, 49, 102, 32, 97, 114, 101, 58, 10};
.global .align 1 .b8 $str$1[7] = {37, 48, 46, 50, 102, 32};
.global .align 1 .b8 $str$2[3] = {10, 10};

.visible .entry _Z11DiffuseHeatPfS_iddd(
	.param .u64 .ptr .align 1 _Z11DiffuseHeatPfS_iddd_param_0,
	.param .u64 .ptr .align 1 _Z11DiffuseHeatPfS_iddd_param_1,
	.param .u32 _Z11DiffuseHeatPfS_iddd_param_2,
	.param .f64 _Z11DiffuseHeatPfS_iddd_param_3,
	.param .f64 _Z11DiffuseHeatPfS_iddd_param_4,
	.param .f64 _Z11DiffuseHeatPfS_iddd_param_5
)
{
	.local .align 8 .b8 	__local_depot0[8];
	.reg .b64 	%SP;
	.reg .b64 	%SPL;
	.reg .pred 	%p<14>;
	.reg .b32 	%r<93>;
	.reg .b32 	%f<40>;
	.reg .b64 	%rd<48>;
	.reg .b64 	%fd<44>;
	// demoted variable
	.shared .align 8 .f64 _ZZ11DiffuseHeatPfS_idddE11currentTime;
	mov.u64 	%SPL, __local_depot0;
	cvta.local.u64 	%SP, %SPL;
	ld.param.u64 	%rd12, [_Z11DiffuseHeatPfS_iddd_param_0];
	ld.param.u64 	%rd11, [_Z11DiffuseHeatPfS_iddd_param_1];
	ld.param.u32 	%r14, [_Z11DiffuseHeatPfS_iddd_param_2];
	ld.param.f64 	%fd2, [_Z11DiffuseHeatPfS_iddd_param_3];
	ld.param.f64 	%fd3, [_Z11DiffuseHeatPfS_iddd_param_4];
	ld.param.f64 	%fd4, [_Z11DiffuseHeatPfS_iddd_param_5];
	cvta.to.global.u64 	%rd1, %rd12;
	add.u64 	%rd2, %SPL, 0;
	mov.u32 	%r15, %tid.x;
	mov.u32 	%r16, %ntid.x;
	mov.u32 	%r17, %ctaid.x;
	mad.lo.s32 	%r1, %r16, %r17, %r15;
	mov.b64 	%rd14, 0;
	st.shared.u64 	[_ZZ11DiffuseHeatPfS_idddE11currentTime], %rd14;
	setp.leu.f64 	%p1, %fd4, 0d0000000000000000;
	@%p1 bra 	$L__BB0_19;
	add.s32 	%r18, %r1, 1;
	cvta.to.global.u64 	%rd15, %rd11;
	mul.wide.u32 	%rd16, %r18, 4;
	add.s64 	%rd3, %rd1, %rd16;
	div.rn.f64 	%fd5, %fd3, %fd2;
	mul.f64 	%fd1, %fd2, %fd5;
	add.s32 	%r19, %r1, 2;
	mul.wide.u32 	%rd17, %r19, 4;
	add.s64 	%rd4, %rd1, %rd17;
	mul.wide.u32 	%rd18, %r1, 4;
	add.s64 	%rd5, %rd1, %rd18;
	add.s64 	%rd6, %rd15, %rd16;
	and.b32  	%r2, %r14, 15;
	and.b32  	%r3, %r14, 7;
	and.b32  	%r4, %r14, 2147483632;
	and.b32  	%r5, %r14, 3;
	neg.s32 	%r6, %r4;
$L__BB0_2:
	setp.ne.s32 	%p2, %r1, 0;
	ld.global.f32 	%f1, [%rd3];
	cvt.f64.f32 	%fd6, %f1;
	ld.global.f32 	%f2, [%rd4];
	add.f32 	%f3, %f1, %f1;
	sub.f32 	%f4, %f2, %f3;
	ld.global.f32 	%f5, [%rd5];
	add.f32 	%f6, %f5, %f4;
	cvt.f64.f32 	%fd7, %f6;
	fma.rn.f64 	%fd8, %fd1, %fd7, %fd6;
	cvt.rn.f32.f64 	%f7, %fd8;
	st.global.f32 	[%rd6], %f7;
	bar.sync 	0;
	ld.global.f32 	%f8, [%rd6];
	st.global.f32 	[%rd3], %f8;
	@%p2 bra 	$L__BB0_18;
	setp.lt.s32 	%p3, %r14, 1;
	ld.shared.f64 	%fd9, [_ZZ11DiffuseHeatPfS_idddE11currentTime];
	st.local.f64 	[%rd2], %fd9;
	mov.u64 	%rd19, $str;
	cvta.global.u64 	%rd20, %rd19;
	add.u64 	%rd21, %SP, 0;
	{ // callseq 0, 0
	.param .b64 param0;
	st.param.b64 	[param0], %rd20;
	.param .b64 param1;
	st.param.b64 	[param1], %rd21;
	.param .b32 retval0;
	call.uni (retval0), 
	vprintf, 
	(
	param0, 
	param1
	);
	ld.param.b32 	%r20, [retval0];
	} // callseq 0
	@%p3 bra 	$L__BB0_17;
	setp.lt.u32 	%p4, %r14, 16;
	mov.b32 	%r91, 0;
	@%p4 bra 	$L__BB0_7;
	add.s64 	%rd47, %rd1, 32;
	mov.u32 	%r89, %r6;
$L__BB0_6:
	.pragma "nounroll";
	ld.global.f32 	%f9, [%rd47+-32];
	cvt.f64.f32 	%fd10, %f9;
	st.local.f64 	[%rd2], %fd10;
	mov.u64 	%rd22, $str$1;
	cvta.global.u64 	%rd23, %rd22;
	add.u64 	%rd24, %SP, 0;
	{ // callseq 1, 0
	.param .b64 param0;
	st.param.b64 	[param0], %rd23;
	.param .b64 param1;
	st.param.b64 	[param1], %rd24;
	.param .b32 retval0;
	call.uni (retval0), 
	vprintf, 
	(
	param0, 
	param1
	);
	ld.param.b32 	%r23, [retval0];
	} // callseq 1
	ld.global.f32 	%f10, [%rd47+-28];
	cvt.f64.f32 	%fd11, %f10;
	st.local.f64 	[%rd2], %fd11;
	{ // callseq 2, 0
	.param .b64 param0;
	st.param.b64 	[param0], %rd23;
	.param .b64 param1;
	st.param.b64 	[param1], %rd24;
	.param .b32 retval0;
	call.uni (retval0), 
	vprintf, 
	(
	param0, 
	param1
	);
	ld.param.b32 	%r25, [retval0];
	} // callseq 2
	ld.global.f32 	%f11, [%rd47+-24];
	cvt.f64.f32 	%fd12, %f11;
	st.local.f64 	[%rd2], %fd12;
	{ // callseq 3, 0
	.param .b64 param0;
	st.param.b64 	[param0], %rd23;
	.param .b64 param1;
	st.param.b64 	[param1], %rd24;
	.param .b32 retval0;
	call.uni (retval0), 
	vprintf, 
	(
	param0, 
	param1
	);
	ld.param.b32 	%r27, [retval0];
	} // callseq 3
	ld.global.f32 	%f12, [%rd47+-20];
	cvt.f64.f32 	%fd13, %f12;
	st.local.f64 	[%rd2], %fd13;
	{ // callseq 4, 0
	.param .b64 param0;
	st.param.b64 	[param0], %rd23;
	.param .b64 param1;
	st.param.b64 	[param1], %rd24;
	.param .b32 retval0;
	call.uni (retval0), 
	vprintf, 
	(
	param0, 
	param1
	);
	ld.param.b32 	%r29, [retval0];
	} // callseq 4
	ld.global.f32 	%f13, [%rd47+-16];
	cvt.f64.f32 	%fd14, %f13;
	st.local.f64 	[%rd2], %fd14;
	{ // callseq 5, 0
	.param .b64 param0;
	st.param.b64 	[param0], %rd23;
	.param .b64 param1;
	st.param.b64 	[param1], %rd24;
	.param .b32 retval0;
	call.uni (retval0), 
	vprintf, 
	(
	param0, 
	param1
	);
	ld.param.b32 	%r31, [retval0];
	} // callseq 5
	ld.global.f32 	%f14, [%rd47+-12];
	cvt.f64.f32 	%fd15, %f14;
	st.local.f64 	[%rd2], %fd15;
	{ // callseq 6, 0
	.param .b64 param0;
	st.param.b64 	[param0], %rd23;
	.param .b64 param1;
	st.param.b64 	[param1], %rd24;
	.param .b32 retval0;
	call.uni (retval0), 
	vprintf, 
	(
	param0, 
	param1
	);
	ld.param.b32 	%r33, [retval0];
	} // callseq 6
	ld.global.f32 	%f15, [%rd47+-8];
	cvt.f64.f32 	%fd16, %f15;
	st.local.f64 	[%rd2], %fd16;
	{ // callseq 7, 0
	.param .b64 param0;
	st.param.b64 	[param0], %rd23;
	.param .b64 param1;
	st.param.b64 	[param1], %rd24;
	.param .b32 retval0;
	call.uni (retval0), 
	vprintf, 
	(
	param0, 
	param1
	);
	ld.param.b32 	%r35, [retval0];
	} // callseq 7
	ld.global.f32 	%f16, [%rd47+-4];
	cvt.f64.f32 	%fd17, %f16;
	st.local.f64 	[%rd2], %fd17;
	{ // callseq 8, 0
	.param .b64 param0;
	st.param.b64 	[param0], %rd23;
	.param .b64 param1;
	st.param.b64 	[param1], %rd24;
	.param .b32 retval0;
	call.uni (retval0), 
	vprintf, 
	(
	param0, 
	param1
	);
	ld.param.b32 	%r37, [retval0];
	} // callseq 8
	ld.global.f32 	%f17, [%rd47];
	cvt.f64.f32 	%fd18, %f17;
	st.local.f64 	[%rd2], %fd18;
	{ // callseq 9, 0
	.param .b64 param0;
	st.param.b64 	[param0], %rd23;
	.param .b64 param1;
	st.param.b64 	[param1], %rd24;
	.param .b32 retval0;
	call.uni (retval0), 
	vprintf, 
	(
	param0, 
	param1
	);
	ld.param.b32 	%r39, [retval0];
	} // callseq 9
	ld.global.f32 	%f18, [%rd47+4];
	cvt.f64.f32 	%fd19, %f18;
	st.local.f64 	[%rd2], %fd19;
	{ // callseq 10, 0
	.param .b64 param0;
	st.param.b64 	[param0], %rd23;
	.param .b64 param1;
	st.param.b64 	[param1], %rd24;
	.param .b32 retval0;
	call.uni (retval0), 
	vprintf, 
	(
	param0, 
	param1
	);
	ld.param.b32 	%r41, [retval0];
	} // callseq 10
	ld.global.f32 	%f19, [%rd47+8];
	cvt.f64.f32 	%fd20, %f19;
	st.local.f64 	[%rd2], %fd20;
	{ // callseq 11, 0
	.param .b64 param0;
	st.param.b64 	[param0], %rd23;
	.param .b64 param1;
	st.param.b64 	[param1], %rd24;
	.param .b32 retval0;
	call.uni (retval0), 
	vprintf, 
	(
	param0, 
	param1
	);
	ld.param.b32 	%r43, [retval0];
	} // callseq 11
	ld.global.f32 	%f20, [%rd47+12];
	cvt.f64.f32 	%fd21, %f20;
	st.local.f64 	[%rd2], %fd21;
	{ // callseq 12, 0
	.param .b64 param0;
	st.param.b64 	[param0], %rd23;
	.param .b64 param1;
	st.param.b64 	[param1], %rd24;
	.param .b32 retval0;
	call.uni (retval0), 
	vprintf, 
	(
	param0, 
	param1
	);
	ld.param.b32 	%r45, [retval0];
	} // callseq 12
	ld.global.f32 	%f21, [%rd47+16];
	cvt.f64.f32 	%fd22, %f21;
	st.local.f64 	[%rd2], %fd22;
	{ // callseq 13, 0
	.param .b64 param0;
	st.param.b64 	[param0], %rd23;
	.param .b64 param1;
	st.param.b64 	[param1], %rd24;
	.param .b32 retval0;
	call.uni (retval0), 
	vprintf, 
	(
	param0, 
	param1
	);
	ld.param.b32 	%r47, [retval0];
	} // callseq 13
	ld.global.f32 	%f22, [%rd47+20];
	cvt.f64.f32 	%fd23, %f22;
	st.local.f64 	[%rd2], %fd23;
	{ // callseq 14, 0
	.param .b64 param0;
	st.param.b64 	[param0], %rd23;
	.param .b64 param1;
	st.param.b64 	[param1], %rd24;
	.param .b32 retval0;
	call.uni (retval0), 
	vprintf, 
	(
	param0, 
	param1
	);
	ld.param.b32 	%r49, [retval0];
	} // callseq 14
	ld.global.f32 	%f23, [%rd47+24];
	cvt.f64.f32 	%fd24, %f23;
	st.local.f64 	[%rd2], %fd24;
	{ // callseq 15, 0
	.param .b64 param0;
	st.param.b64 	[param0], %rd23;
	.param .b64 param1;
	st.param.b64 	[param1], %rd24;
	.param .b32 retval0;
	call.uni (retval0), 
	vprintf, 
	(
	param0, 
	param1
	);
	ld.param.b32 	%r51, [retval0];
	} // callseq 15
	ld.global.f32 	%f24, [%rd47+28];
	cvt.f64.f32 	%fd25, %f24;
	st.local.f64 	[%rd2], %fd25;
	{ // callseq 16, 0
	.param .b64 param0;
	st.param.b64 	[param0], %rd23;
	.param .b64 param1;
	st.param.b64 	[param1], %rd24;
	.param .b32 retval0;
	call.uni (retval0), 
	vprintf, 
	(
	param0, 
	param1
	);
	ld.param.b32 	%r53, [retval0];
	} // callseq 16
	add.s32 	%r89, %r89, 16;
	add.s64 	%rd47, %rd47, 64;
	setp.ne.s32 	%p5, %r89, 0;
	mov.u32 	%r91, %r4;
	@%p5 bra 	$L__BB0_6;
$L__BB0_7:
	setp.eq.s32 	%p6, %r2, 0;
	@%p6 bra 	$L__BB0_17;
	add.s32 	%r55, %r2, -1;
	setp.lt.u32 	%p7, %r55, 7;
	@%p7 bra 	$L__BB0_10;
	mul.wide.u32 	%rd25, %r91, 4;
	add.s64 	%rd26, %rd1, %rd25;
	ld.global.f32 	%f25, [%rd26];
	cvt.f64.f32 	%fd26, %f25;
	st.local.f64 	[%rd2], %fd26;
	mov.u64 	%rd27, $str$1;
	cvta.global.u64 	%rd28, %rd27;
	add.u64 	%rd29, %SP, 0;
	{ // callseq 17, 0
	.param .b64 param0;
	st.param.b64 	[param0], %rd28;
	.param .b64 param1;
	st.param.b64 	[param1], %rd29;
	.param .b32 retval0;
	call.uni (retval0), 
	vprintf, 
	(
	param0, 
	param1
	);
	ld.param.b32 	%r56, [retval0];
	} // callseq 17
	ld.global.f32 	%f26, [%rd26+4];
	cvt.f64.f32 	%fd27, %f26;
	st.local.f64 	[%rd2], %fd27;
	{ // callseq 18, 0
	.param .b64 param0;
	st.param.b64 	[param0], %rd28;
	.param .b64 param1;
	st.param.b64 	[param1], %rd29;
	.param .b32 retval0;
	call.uni (retval0), 
	vprintf, 
	(
	param0, 
	param1
	);
	ld.param.b32 	%r58, [retval0];
	} // callseq 18
	ld.global.f32 	%f27, [%rd26+8];
	cvt.f64.f32 	%fd28, %f27;
	st.local.f64 	[%rd2], %fd28;
	{ // callseq 19, 0
	.param .b64 param0;
	st.param.b64 	[param0], %rd28;
	.param .b64 param1;
	st.param.b64 	[param1], %rd29;
	.param .b32 retval0;
	call.uni (retval0), 
	vprintf, 
	(
	param0, 
	param1
	);
	ld.param.b32 	%r60, [retval0];
	} // callseq 19
	ld.global.f32 	%f28, [%rd26+12];
	cvt.f64.f32 	%fd29, %f28;
	st.local.f64 	[%rd2], %fd29;
	{ // callseq 20, 0
	.param .b64 param0;
	st.param.b64 	[param0], %rd28;
	.param .b64 param1;
	st.param.b64 	[param1], %rd29;
	.param .b32 retval0;
	call.uni (retval0), 
	vprintf, 
	(
	param0, 
	param1
	);
	ld.param.b32 	%r62, [retval0];
	} // callseq 20
	ld.global.f32 	%f29, [%rd26+16];
	cvt.f64.f32 	%fd30, %f29;
	st.local.f64 	[%rd2], %fd30;
	{ // callseq 21, 0
	.param .b64 param0;
	st.param.b64 	[param0], %rd28;
	.param .b64 param1;
	st.param.b64 	[param1], %rd29;
	.param .b32 retval0;
	call.uni (retval0), 
	vprintf, 
	(
	param0, 
	param1
	);
	ld.param.b32 	%r64, [retval0];
	} // callseq 21
	ld.global.f32 	%f30, [%rd26+20];
	cvt.f64.f32 	%fd31, %f30;
	st.local.f64 	[%rd2], %fd31;
	{ // callseq 22, 0
	.param .b64 param0;
	st.param.b64 	[param0], %rd28;
	.param .b64 param1;
	st.param.b64 	[param1], %rd29;
	.param .b32 retval0;
	call.uni (retval0), 
	vprintf, 
	(
	param0, 
	param1
	);
	ld.param.b32 	%r66, [retval0];
	} // callseq 22
	ld.global.f32 	%f31, [%rd26+24];
	cvt.f64.f32 	%fd32, %f31;
	st.local.f64 	[%rd2], %fd32;
	{ // callseq 23, 0
	.param .b64 param0;
	st.param.b64 	[param0], %rd28;
	.param .b64 param1;
	st.param.b64 	[param1], %rd29;
	.param .b32 retval0;
	call.uni (retval0), 
	vprintf, 
	(
	param0, 
	param1
	);
	ld.param.b32 	%r68, [retval0];
	} // callseq 23
	ld.global.f32 	%f32, [%rd26+28];
	cvt.f64.f32 	%fd33, %f32;
	st.local.f64 	[%rd2], %fd33;
	{ // callseq 24, 0
	.param .b64 param0;
	st.param.b64 	[param0], %rd28;
	.param .b64 param1;
	st.param.b64 	[param1], %rd29;
	.param .b32 retval0;
	call.uni (retval0), 
	vprintf, 
	(
	param0, 
	param1
	);
	ld.param.b32 	%r70, [retval0];
	} // callseq 24
	add.s32 	%r91, %r91, 8;
$L__BB0_10:
	setp.eq.s32 	%p8, %r3, 0;
	@%p8 bra 	$L__BB0_17;
	add.s32 	%r72, %r3, -1;
	setp.lt.u32 	%p9, %r72, 3;
	@%p9 bra 	$L__BB0_13;
	mul.wide.u32 	%rd30, %r91, 4;
	add.s64 	%rd31, %rd1, %rd30;
	ld.global.f32 	%f33, [%rd31];
	cvt.f64.f32 	%fd34, %f33;
	st.local.f64 	[%rd2], %fd34;
	mov.u64 	%rd32, $str$1;
	cvta.global.u64 	%rd33, %rd32;
	add.u64 	%rd34, %SP, 0;
	{ // callseq 25, 0
	.param .b64 param0;
	st.param.b64 	[param0], %rd33;
	.param .b64 param1;
	st.param.b64 	[param1], %rd34;
	.param .b32 retval0;
	call.uni (retval0), 
	vprintf, 
	(
	param0, 
	param1
	);
	ld.param.b32 	%r73, [retval0];
	} // callseq 25
	ld.global.f32 	%f34, [%rd31+4];
	cvt.f64.f32 	%fd35, %f34;
	st.local.f64 	[%rd2], %fd35;
	{ // callseq 26, 0
	.param .b64 param0;
	st.param.b64 	[param0], %rd33;
	.param .b64 param1;
	st.param.b64 	[param1], %rd34;
	.param .b32 retval0;
	call.uni (retval0), 
	vprintf, 
	(
	param0, 
	param1
	);
	ld.param.b32 	%r75, [retval0];
	} // callseq 26
	ld.global.f32 	%f35, [%rd31+8];
	cvt.f64.f32 	%fd36, %f35;
	st.local.f64 	[%rd2], %fd36;
	{ // callseq 27, 0
	.param .b64 param0;
	st.param.b64 	[param0], %rd33;
	.param .b64 param1;
	st.param.b64 	[param1], %rd34;
	.param .b32 retval0;
	call.uni (retval0), 
	vprintf, 
	(
	param0, 
	param1
	);
	ld.param.b32 	%r77, [retval0];
	} // callseq 27
	ld.global.f32 	%f36, [%rd31+12];
	cvt.f64.f32 	%fd37, %f36;
	st.local.f64 	[%rd2], %fd37;
	{ // callseq 28, 0
	.param .b64 param0;
	st.param.b64 	[param0], %rd33;
	.param .b64 param1;
	st.param.b64 	[param1], %rd34;
	.param .b32 retval0;
	call.uni (retval0), 
	vprintf, 
	(
	param0, 
	param1
	);
	ld.param.b32 	%r79, [retval0];
	} // callseq 28
	add.s32 	%r91, %r91, 4;
$L__BB0_13:
	setp.eq.s32 	%p10, %r5, 0;
	@%p10 bra 	$L__BB0_17;
	setp.eq.s32 	%p11, %r5, 1;
	mul.wide.u32 	%rd35, %r91, 4;
	add.s64 	%rd10, %rd1, %rd35;
	ld.global.f32 	%f37, [%rd10];
	cvt.f64.f32 	%fd38, %f37;
	st.local.f64 	[%rd2], %fd38;
	mov.u64 	%rd36, $str$1;
	cvta.global.u64 	%rd37, %rd36;
	add.u64 	%rd38, %SP, 0;
	{ // callseq 29, 0
	.param .b64 param0;
	st.param.b64 	[param0], %rd37;
	.param .b64 param1;
	st.param.b64 	[param1], %rd38;
	.param .b32 retval0;
	call.uni (retval0), 
	vprintf, 
	(
	param0, 
	param1
	);
	ld.param.b32 	%r81, [retval0];
	} // callseq 29
	@%p11 bra 	$L__BB0_17;
	setp.eq.s32 	%p12, %r5, 2;
	ld.global.f32 	%f38, [%rd10+4];
	cvt.f64.f32 	%fd39, %f38;
	st.local.f64 	[%rd2], %fd39;
	cvta.global.u64 	%rd40, %rd36;
	{ // callseq 30, 0
	.param .b64 param0;
	st.param.b64 	[param0], %rd40;
	.param .b64 param1;
	st.param.b64 	[param1], %rd38;
	.param .b32 retval0;
	call.uni (retval0), 
	vprintf, 
	(
	param0, 
	param1
	);
	ld.param.b32 	%r83, [retval0];
	} // callseq 30
	@%p12 bra 	$L__BB0_17;
	ld.global.f32 	%f39, [%rd10+8];
	cvt.f64.f32 	%fd40, %f39;
	st.local.f64 	[%rd2], %fd40;
	cvta.global.u64 	%rd43, %rd36;
	{ // callseq 31, 0
	.param .b64 param0;
	st.param.b64 	[param0], %rd43;
	.param .b64 param1;
	st.param.b64 	[param1], %rd38;
	.param .b32 retval0;
	call.uni (retval0), 
	vprintf, 
	(
	param0, 
	param1
	);
	ld.param.b32 	%r85, [retval0];
	} // callseq 31
$L__BB0_17:
	mov.u64 	%rd45, $str$2;
	cvta.global.u64 	%rd46, %rd45;
	{ // callseq 32, 0
	.param .b64 param0;
	st.param.b64 	[param0], %rd46;
	.param .b64 param1;
	st.param.b64 	[param1], 0;
	.param .b32 retval0;
	call.uni (retval0), 
	vprintf, 
	(
	param0, 
	param1
	);
	ld.param.b32 	%r87, [retval0];
	} // callseq 32
	ld.shared.f64 	%fd41, [_ZZ11DiffuseHeatPfS_idddE11currentTime];
	add.f64 	%fd42, %fd3, %fd41;
	st.shared.f64 	[_ZZ11DiffuseHeatPfS_idddE11currentTime], %fd42;
$L__BB0_18:
	bar.sync 	0;
	ld.shared.f64 	%fd43, [_ZZ11DiffuseHeatPfS_idddE11currentTime];
	setp.lt.f64 	%p13, %fd43, %fd4;
	@%p13 bra 	$L__BB0_2;
$L__BB0_19:
	ret;

}


// ===== COMPILED SASS (sm_100) =====

	.target	sm_100

	.elftype	@"ET_EXEC"


//--------------------- .note.nv.tkinfo           --------------------------
	.section	.note.nv.tkinfo,"",@"SHT_NOTE"
	.sectionflags	@"SHF_NOTE_NV_TKINFO"
	.tkinfo
        /*0018*/ 	.word	0x00000002
        /*0030*/ 	.string	""
        /*0030*/ 	.string	"ptxas"
        /*0030*/ 	.string	"Cuda compilation tools, release 13.0, V13.0.88"
        /*0030*/ 	.string	"Build cuda_13.0.r13.0/compiler.36424714_0"
        /*0030*/ 	.string	"-arch sm_100 -m 64 "



//--------------------- .note.nv.cuinfo           --------------------------
	.section	.note.nv.cuinfo,"",@"SHT_NOTE"
	.sectionflags	@"SHF_NOTE_NV_CUINFO"
        /*0018*/ 	.short	0x0002
        /*001a*/ 	.short	0x0064
        /*001c*/ 	.short	0x0082
	.zero		2


//--------------------- .nv.info                  --------------------------
	.section	.nv.info,"",@"SHT_CUDA_INFO"
	.align	4


	//----- nvinfo : EIATTR_REGCOUNT
	.align		4
        /*0000*/ 	.byte	0x04, 0x2f
        /*0002*/ 	.short	(.L_4 - .L_3)
	.align		4
.L_3:
        /*0004*/ 	.word	index@(_Z11DiffuseHeatPfS_iddd)
        /*0008*/ 	.word	0x00000020


	//----- nvinfo : EIATTR_FRAME_SIZE
	.align		4
.L_4:
        /*000c*/ 	.byte	0x04, 0x11
        /*000e*/ 	.short	(.L_6 - .L_5)
	.align		4
.L_5:
        /*0010*/ 	.word	index@($__internal_0_$__cuda_sm20_div_rn_f64_full)
        /*0014*/ 	.word	0x00000008


	//----- nvinfo : EIATTR_FRAME_SIZE
	.align		4
.L_6:
        /*0018*/ 	.byte	0x04, 0x11
        /*001a*/ 	.short	(.L_8 - .L_7)
	.align		4
.L_7:
        /*001c*/ 	.word	index@(_Z11DiffuseHeatPfS_iddd)
        /*0020*/ 	.word	0x00000008


	//----- nvinfo : EIATTR_MIN_STACK_SIZE
	.align		4
.L_8:
        /*0024*/ 	.byte	0x04, 0x12
        /*0026*/ 	.short	(.L_10 - .L_9)
	.align		4
.L_9:
        /*0028*/ 	.word	index@(_Z11DiffuseHeatPfS_iddd)
        /*002c*/ 	.word	0x00000008
.L_10:


//--------------------- .nv.compat                --------------------------
	.section	.nv.compat,"",@"SHT_CUDA_COMPAT_INFO"
	.align	4
        /*0000*/ 	.byte	0x02, 0x09, 0x00, 0x00, 0x02, 0x02, 0x01, 0x00, 0x02, 0x05, 0x05, 0x00, 0x03, 0x07, 0x01, 0x01
        /*0010*/ 	.byte	0x02, 0x03, 0x00, 0x00, 0x02, 0x06, 0x01, 0x00, 0x04, 0x0b, 0x08, 0x00, 0x01, 0x00, 0x00, 0x00
        /*0020*/ 	.byte	0x00, 0x00, 0x00, 0x00


//--------------------- .nv.info._Z11DiffuseHeatPfS_iddd --------------------------
	.section	.nv.info._Z11DiffuseHeatPfS_iddd,"",@"SHT_CUDA_INFO"
	.sectionflags	@""
	.align	4


	//----- nvinfo : EIATTR_CUDA_API_VERSION
	.align		4
        /*0000*/ 	.byte	0x04, 0x37
        /*0002*/ 	.short	(.L_12 - .L_11)
.L_11:
        /*0004*/ 	.word	0x00000082


	//----- nvinfo : EIATTR_KPARAM_INFO
	.align		4
.L_12:
        /*0008*/ 	.byte	0x04, 0x17
        /*000a*/ 	.short	(.L_14 - .L_13)
.L_13:
        /*000c*/ 	.word	0x00000000
        /*0010*/ 	.short	0x0005
        /*0012*/ 	.short	0x0028
        /*0014*/ 	.byte	0x00, 0xf0, 0x21, 0x00


	//----- nvinfo : EIATTR_KPARAM_INFO
	.align		4
.L_14:
        /*0018*/ 	.byte	0x04, 0x17
        /*001a*/ 	.short	(.L_16 - .L_15)
.L_15:
        /*001c*/ 	.word	0x00000000
        /*0020*/ 	.short	0x0004
        /*0022*/ 	.short	0x0020
        /*0024*/ 	.byte	0x00, 0xf0, 0x21, 0x00


	//----- nvinfo : EIATTR_KPARAM_INFO
	.align		4
.L_16:
        /*0028*/ 	.byte	0x04, 0x17
        /*002a*/ 	.short	(.L_18 - .L_17)
.L_17:
        /*002c*/ 	.word	0x00000000
        /*0030*/ 	.short	0x0003
        /*0032*/ 	.short	0x0018
        /*0034*/ 	.byte	0x00, 0xf0, 0x21, 0x00


	//----- nvinfo : EIATTR_KPARAM_INFO
	.align		4
.L_18:
        /*0038*/ 	.byte	0x04, 0x17
        /*003a*/ 	.short	(.L_20 - .L_19)
.L_19:
        /*003c*/ 	.word	0x00000000
        /*0040*/ 	.short	0x0002
        /*0042*/ 	.short	0x0010
        /*0044*/ 	.byte	0x00, 0xf0, 0x11, 0x00


	//----- nvinfo : EIATTR_KPARAM_INFO
	.align		4
.L_20:
        /*0048*/ 	.byte	0x04, 0x17
        /*004a*/ 	.short	(.L_22 - .L_21)
.L_21:
        /*004c*/ 	.word	0x00000000
        /*0050*/ 	.short	0x0001
        /*0052*/ 	.short	0x0008
        /*0054*/ 	.byte	0x00, 0xf5, 0x21, 0x00


	//----- nvinfo : EIATTR_KPARAM_INFO
	.align		4
.L_22:
        /*0058*/ 	.byte	0x04, 0x17
        /*005a*/ 	.short	(.L_24 - .L_23)
.L_23:
        /*005c*/ 	.word	0x00000000
        /*0060*/ 	.short	0x0000
        /*0062*/ 	.short	0x0000
        /*0064*/ 	.byte	0x00, 0xf5, 0x21, 0x00


	//----- nvinfo : EIATTR_SPARSE_MMA_MASK
	.align		4
.L_24:
        /*0068*/ 	.byte	0x03, 0x50
        /*006a*/ 	.short	0x0000


	//----- nvinfo : EIATTR_MAXREG_COUNT
	.align		4
        /*006c*/ 	.byte	0x03, 0x1b
        /*006e*/ 	.short	0x00ff


	//----- nvinfo : EIATTR_NUM_BARRIERS
	.align		4
        /*0070*/ 	.byte	0x02, 0x4c
        /*0072*/ 	.byte	0x01
	.zero		1


	//----- nvinfo : EIATTR_EXTERNS
	.align		4
        /*0074*/ 	.byte	0x04, 0x0f
        /*0076*/ 	.short	(.L_26 - .L_25)


	//   ....[0]....
	.align		4
.L_25:
        /*0078*/ 	.word	index@(vprintf)


	//----- nvinfo : EIATTR_MERCURY_ISA_VERSION
	.align		4
.L_26:
        /*007c*/ 	.byte	0x03, 0x5f
        /*007e*/ 	.short	0x0101


	//----- nvinfo : EIATTR_VRC_CTA_INIT_COUNT
	.align		4
        /*0080*/ 	.byte	0x02, 0x4a
	.zero		1
	.zero		1


	//----- nvinfo : EIATTR_SYSCALL_OFFSETS
	.align		4
        /*0084*/ 	.byte	0x04, 0x46
        /*0086*/ 	.short	(.L_28 - .L_27)


	//   ....[0]....
.L_27:
        /*0088*/ 	.word	0x00000540


	//   ....[1]....
        /*008c*/ 	.word	0x00000700


	//   ....[2]....
        /*0090*/ 	.word	0x000007c0


	//   ....[3]....
        /*0094*/ 	.word	0x00000870


	//   ....[4]....
        /*0098*/ 	.word	0x00000920


	//   ....[5]....
        /*009c*/ 	.word	0x000009d0


	//   ....[6]....
        /*00a0*/ 	.word	0x00000a80


	//   ....[7]....
        /*00a4*/ 	.word	0x00000b30


	//   ....[8]....
        /*00a8*/ 	.word	0x00000be0


	//   ....[9]....
        /*00ac*/ 	.word	0x00000c90


	//   ....[10]....
        /*00b0*/ 	.word	0x00000d40


	//   ....[11]....
        /*00b4*/ 	.word	0x00000df0


	//   ....[12]....
        /*00b8*/ 	.word	0x00000ea0


	//   ....[13]....
        /*00bc*/ 	.word	0x00000f50


	//   ....[14]....
        /*00c0*/ 	.word	0x00001000


	//   ....[15]....
        /*00c4*/ 	.word	0x000010b0


	//   ....[16]....
        /*00c8*/ 	.word	0x00001160


	//   ....[17]....
        /*00cc*/ 	.word	0x00001310


	//   ....[18]....
        /*00d0*/ 	.word	0x000013d0


	//   ....[19]....
        /*00d4*/ 	.word	0x00001480


	//   ....[20]....
        /*00d8*/ 	.word	0x00001530


	//   ....[21]....
        /*00dc*/ 	.word	0x000015e0


	//   ....[22]....
        /*00e0*/ 	.word	0x00001690


	//   ....[23]....
        /*00e4*/ 	.word	0x00001740


	//   ....[24]....
        /*00e8*/ 	.word	0x000017f0


	//   ....[25]....
        /*00ec*/ 	.word	0x00001940


	//   ....[26]....
        /*00f0*/ 	.word	0x00001a00


	//   ....[27]....
        /*00f4*/ 	.word	0x00001ab0


	//   ....[28]....
        /*00f8*/ 	.word	0x00001b60


	//   ....[29]....
        /*00fc*/ 	.word	0x00001c90


	//   ....[30]....
        /*0100*/ 	.word	0x00001d90


	//   ....[31]....
        /*0104*/ 	.word	0x00001e60


	//   ....[32]....
        /*0108*/ 	.word	0x00001ee0


	//----- nvinfo : EIATTR_EXIT_INSTR_OFFSETS
	.align		4
.L_28:
        /*010c*/ 	.byte	0x04, 0x1c
        /*010e*/ 	.short	(.L_30 - .L_29)


	//   ....[0]....
.L_29:
        /*0110*/ 	.word	0x000000b0


	//   ....[1]....
        /*0114*/ 	.word	0x00001ff0


	//----- nvinfo : EIATTR_CRS_STACK_SIZE
	.align		4
.L_30:
        /*0118*/ 	.byte	0x04, 0x1e
        /*011a*/ 	.short	(.L_32 - .L_31)
.L_31:
        /*011c*/ 	.word	0x00000000


	//----- nvinfo : EIATTR_CBANK_PARAM_SIZE
	.align		4
.L_32:
        /*0120*/ 	.byte	0x03, 0x19
        /*0122*/ 	.short	0x0030


	//----- nvinfo : EIATTR_PARAM_CBANK
	.align		4
        /*0124*/ 	.byte	0x04, 0x0a
        /*0126*/ 	.short	(.L_34 - .L_33)
	.align		4
.L_33:
        /*0128*/ 	.word	index@(.nv.constant0._Z11DiffuseHeatPfS_iddd)
        /*012c*/ 	.short	0x0380
        /*012e*/ 	.short	0x0030


	//----- nvinfo : EIATTR_SW_WAR
	.align		4
.L_34:
        /*0130*/ 	.byte	0x04, 0x36
        /*0132*/ 	.short	(.L_36 - .L_35)
.L_35:
        /*0134*/ 	.word	0x00000008
.L_36:


//--------------------- .nv.callgraph             --------------------------
	.section	.nv.callgraph,"",@"SHT_CUDA_CALLGRAPH"
	.align	4
	.sectionentsize	8
	.align		4
        /*0000*/ 	.word	0x00000000
	.align		4
        /*0004*/ 	.word	0xffffffff
	.align		4
        /*0008*/ 	.word	index@(_Z11DiffuseHeatPfS_iddd)
	.align		4
        /*000c*/ 	.word	index@(vprintf)
	.align		4
        /*0010*/ 	.word	0x00000000
	.align		4
        /*0014*/ 	.word	0xfffffffe
	.align		4
        /*0018*/ 	.word	0x00000000
	.align		4
        /*001c*/ 	.word	0xfffffffd
	.align		4
        /*0020*/ 	.word	0x00000000
	.align		4
        /*0024*/ 	.word	0xfffffffc


//--------------------- .nv.constant4             --------------------------
	.section	.nv.constant4,"a",@progbits
	.align	8
	.align		8
.nv.constant4:
        /*0000*/ 	.dword	vprintf
	.align		8
        /*0008*/ 	.dword	$str
	.align		8
        /*0010*/ 	.dword	$str$1
	.align		8
        /*0018*/ 	.dword	$str$2


//--------------------- .text._Z11DiffuseHeatPfS_iddd --------------------------
	.section	.text._Z11DiffuseHeatPfS_iddd,"ax",@progbits
	.align	128
        .global         _Z11DiffuseHeatPfS_iddd
        .type           _Z11DiffuseHeatPfS_iddd,@function
        .size           _Z11DiffuseHeatPfS_iddd,(.L_x_46 - _Z11DiffuseHeatPfS_iddd)
        .other          _Z11DiffuseHeatPfS_iddd,@"STO_CUDA_ENTRY STV_DEFAULT"
_Z11DiffuseHeatPfS_iddd:
.text._Z11DiffuseHeatPfS_iddd:
[----:B------:R-:W0:Y:S08]  /*0000*/  LDC R1, c[0x0][0x37c] ;  /* 0x0000df00ff017b82 */ /* 0x000e300000000800 */
[----:B------:R-:W1:Y:S01]  /*0010*/  S2UR UR5, SR_CgaCtaId ;  /* 0x00000000000579c3 */ /* 0x000e620000008800 */
[----:B------:R-:W2:Y:S01]  /*0020*/  LDCU.64 UR8, c[0x0][0x3a8] ;  /* 0x00007500ff0877ac */ /* 0x000ea20008000a00 */
[----:B------:R-:W3:Y:S01]  /*0030*/  S2R R9, SR_CTAID.X ;  /* 0x0000000000097919 */ /* 0x000ee20000002500 */
[----:B0-----:R-:W-:Y:S01]  /*0040*/  VIADD R1, R1, 0xfffffff8 ;  /* 0xfffffff801017836 */ /* 0x001fe20000000000 */
[----:B------:R-:W0:Y:S01]  /*0050*/  LDCU UR6, c[0x0][0x2f8] ;  /* 0x00005f00ff0677ac */ /* 0x000e220008000800 */
[----:B------:R-:W-:Y:S01]  /*0060*/  UMOV UR4, 0x400 ;  /* 0x0000040000047882 */ /* 0x000fe20000000000 */
[----:B--2---:R-:W-:-:S02]  /*0070*/  DSETP.LT.AND P1, PT, RZ, UR8, PT ;  /* 0x00000008ff007e2a */ /* 0x004fc4000bf21000 */
[----:B0-----:R-:W-:Y:S01]  /*0080*/  IADD3 R18, P0, PT, R1, UR6, RZ ;  /* 0x0000000601127c10 */ /* 0x001fe2000ff1e0ff */
[----:B-1----:R-:W-:-:S09]  /*0090*/  ULEA UR4, UR5, UR4, 0x18 ;  /* 0x0000000405047291 */ /* 0x002fd2000f8ec0ff */
[----:B------:R-:W-:Y:S02]  /*00a0*/  STS.64 [UR4], RZ ;  /* 0x000000ffff007988 */ /* 0x000fe40008000a04 */
[----:B---3--:R-:W-:Y:S05]  /*00b0*/  @!P1 EXIT ;  /* 0x000000000000994d */ /* 0x008fea0003800000 */
[----:B------:R-:W0:Y:S01]  /*00c0*/  LDCU UR6, c[0x0][0x39c] ;  /* 0x00007380ff0677ac */ /* 0x000e220008000800 */
[----:B------:R-:W1:Y:S01]  /*00d0*/  LDC.64 R6, c[0x0][0x398] ;  /* 0x0000e600ff067b82 */ /* 0x000e620000000a00 */
[----:B------:R-:W-:Y:S01]  /*00e0*/  IMAD.MOV.U32 R2, RZ, RZ, 0x1 ;  /* 0x00000001ff027424 */ /* 0x000fe200078e00ff */
[----:B------:R-:W2:Y:S01]  /*00f0*/  S2R R22, SR_TID.X ;  /* 0x0000000000167919 */ /* 0x000ea20000002100 */
[----:B------:R-:W3:Y:S05]  /*0100*/  LDCU.64 UR4, c[0x0][0x3a0] ;  /* 0x00007400ff0477ac */ /* 0x000eea0008000a00 */
[----:B------:R-:W4:Y:S01]  /*0110*/  LDC R8, c[0x0][0x3a4] ;  /* 0x0000e900ff087b82 */ /* 0x000f220000000800 */
[----:B0-----:R-:W1:Y:S01]  /*0120*/  MUFU.RCP64H R3, UR6 ;  /* 0x0000000600037d08 */ /* 0x001e620008001800 */
[----:B----4-:R-:W-:Y:S01]  /*0130*/  FSETP.GEU.AND P2, PT, |R8|, 6.5827683646048100446e-37, PT ;  /* 0x036000000800780b */ /* 0x010fe20003f4e200 */
[----:B-1----:R-:W-:-:S08]  /*0140*/  DFMA R4, R2, -R6, 1 ;  /* 0x3ff000000204742b */ /* 0x002fd00000000806 */
[----:B------:R-:W-:-:S08]  /*0150*/  DFMA R4, R4, R4, R4 ;  /* 0x000000040404722b */ /* 0x000fd00000000004 */
[----:B------:R-:W-:-:S08]  /*0160*/  DFMA R4, R2, R4, R2 ;  /* 0x000000040204722b */ /* 0x000fd00000000002 */
[----:B------:R-:W-:-:S08]  /*0170*/  DFMA R2, R4, -R6, 1 ;  /* 0x3ff000000402742b */ /* 0x000fd00000000806 */
[----:B------:R-:W-:-:S08]  /*0180*/  DFMA R2, R4, R2, R4 ;  /* 0x000000020402722b */ /* 0x000fd00000000004 */
[----:B---3--:R-:W-:-:S08]  /*0190*/  DMUL R28, R2, UR4 ;  /* 0x00000004021c7c28 */ /* 0x008fd00008000000 */
[----:B------:R-:W-:Y:S01]  /*01a0*/  DFMA R4, R28, -R6, UR4 ;  /* 0x000000041c047e2b */ /* 0x000fe20008000806 */
[----:B------:R-:W0:Y:S01]  /*01b0*/  LDCU UR4, c[0x0][0x2fc] ;  /* 0x00005f80ff0477ac */ /* 0x000e220008000800 */
[----:B------:R-:W2:Y:S06]  /*01c0*/  LDCU UR5, c[0x0][0x360] ;  /* 0x00006c00ff0577ac */ /* 0x000eac0008000800 */
[----:B------:R-:W-:-:S10]  /*01d0*/  DFMA R28, R2, R4, R28 ;  /* 0x00000004021c722b */ /* 0x000fd4000000001c */
[----:B------:R-:W-:Y:S01]  /*01e0*/  FFMA R0, RZ, UR6, R29 ;  /* 0x00000006ff007c23 */ /* 0x000fe2000800001d */
[----:B0-----:R-:W-:-:S04]  /*01f0*/  IMAD.X R2, RZ, RZ, UR4, P0 ;  /* 0x00000004ff027e24 */ /* 0x001fc800080e06ff */
[----:B------:R-:W-:Y:S01]  /*0200*/  FSETP.GT.AND P1, PT, |R0|, 1.469367938527859385e-39, PT ;  /* 0x001000000000780b */ /* 0x000fe20003f24200 */
[----:B--2---:R-:W-:-:S12]  /*0210*/  IMAD R22, R9, UR5, R22 ;  /* 0x0000000509167c24 */ /* 0x004fd8000f8e0216 */
[----:B------:R-:W-:Y:S05]  /*0220*/  @P1 BRA P2, `(.L_x_0) ;  /* 0x0000000000081947 */ /* 0x000fea0001000000 */
[----:B------:R-:W-:-:S07]  /*0230*/  MOV R0, 0x250 ;  /* 0x0000025000007802 */ /* 0x000fce0000000f00 */
[----:B------:R-:W-:Y:S05]  /*0240*/  CALL.REL.NOINC `($__internal_0_$__cuda_sm20_div_rn_f64_full) ;  /* 0x0000001c006c7944 */ /* 0x000fea0003c00000 */
.L_x_0:
[----:B------:R-:W0:Y:S01]  /*0250*/  LDC R24, c[0x0][0x390] ;  /* 0x0000e400ff187b82 */ /* 0x000e220000000800 */
[----:B------:R-:W1:Y:S01]  /*0260*/  LDCU.64 UR4, c[0x0][0x398] ;  /* 0x00007300ff0477ac */ /* 0x000e620008000a00 */
[----:B------:R-:W2:Y:S01]  /*0270*/  LDCU.64 UR36, c[0x0][0x358] ;  /* 0x00006b00ff2477ac */ /* 0x000ea20008000a00 */
[----:B-1----:R-:W-:Y:S01]  /*0280*/  DMUL R28, R28, UR4 ;  /* 0x000000041c1c7c28 */ /* 0x002fe20008000000 */
[C---:B0-----:R-:W-:Y:S02]  /*0290*/  LOP3.LUT R23, R24.reuse, 0x7ffffff0, RZ, 0xc0, !PT ;  /* 0x7ffffff018177812 */ /* 0x041fe400078ec0ff */
[----:B--2---:R-:W-:-:S08]  /*02a0*/  LOP3.LUT R24, R24, 0x3, RZ, 0xc0, !PT ;  /* 0x0000000318187812 */ /* 0x004fd000078ec0ff */
.L_x_40:
[----:B------:R-:W0:Y:S01]  /*02b0*/  LDC.64 R4, c[0x0][0x380] ;  /* 0x0000e000ff047b82 */ /* 0x000e220000000a00 */
[C---:B------:R-:W-:Y:S01]  /*02c0*/  VIADD R0, R22.reuse, 0x1 ;  /* 0x0000000116007836 */ /* 0x040fe20000000000 */
[----:B------:R-:W-:-:S06]  /*02d0*/  IADD3 R13, PT, PT, R22, 0x2, RZ ;  /* 0x00000002160d7810 */ /* 0x000fcc0007ffe0ff */
[----:B------:R-:W1:Y:S08]  /*02e0*/  LDC.64 R6, c[0x0][0x380] ;  /* 0x0000e000ff067b82 */ /* 0x000e700000000a00 */
[----:B------:R-:W2:Y:S01]  /*02f0*/  LDC.64 R10, c[0x0][0x388] ;  /* 0x0000e200ff0a7b82 */ /* 0x000ea20000000a00 */
[----:B0-----:R-:W-:-:S05]  /*0300*/  IMAD.WIDE.U32 R4, R0, 0x4, R4 ;  /* 0x0000000400047825 */ /* 0x001fca00078e0004 */
[----:B------:R-:W3:Y:S01]  /*0310*/  LDG.E R3, desc[UR36][R4.64] ;  /* 0x0000002404037981 */ /* 0x000ee2000c1e1900 */
[----:B-1----:R-:W-:-:S04]  /*0320*/  IMAD.WIDE.U32 R12, R13, 0x4, R6 ;  /* 0x000000040d0c7825 */ /* 0x002fc800078e0006 */
[----:B------:R-:W-:Y:S02]  /*0330*/  IMAD.WIDE.U32 R14, R22, 0x4, R6 ;  /* 0x00000004160e7825 */ /* 0x000fe400078e0006 */
[----:B------:R-:W4:Y:S04]  /*0340*/  LDG.E R12, desc[UR36][R12.64] ;  /* 0x000000240c0c7981 */ /* 0x000f28000c1e1900 */
[----:B------:R-:W5:Y:S01]  /*0350*/  LDG.E R14, desc[UR36][R14.64] ;  /* 0x000000240e0e7981 */ /* 0x000f62000c1e1900 */
[----:B--2---:R-:W-:-:S04]  /*0360*/  IMAD.WIDE.U32 R10, R0, 0x4, R10 ;  /* 0x00000004000a7825 */ /* 0x004fc800078e000a */
[----:B---3--:R-:W-:-:S04]  /*0370*/  FADD R9, R3, R3 ;  /* 0x0000000303097221 */ /* 0x008fc80000000000 */
[----:B----4-:R-:W-:-:S04]  /*0380*/  FADD R9, R12, -R9 ;  /* 0x800000090c097221 */ /* 0x010fc80000000000 */
[----:B-----5:R-:W-:Y:S01]  /*0390*/  FADD R9, R9, R14 ;  /* 0x0000000e09097221 */ /* 0x020fe20000000000 */
[----:B------:R-:W-:Y:S08]  /*03a0*/  F2F.F64.F32 R6, R3 ;  /* 0x0000000300067310 */ /* 0x000ff00000201800 */
[----:B------:R-:W0:Y:S02]  /*03b0*/  F2F.F64.F32 R8, R9 ;  /* 0x0000000900087310 */ /* 0x000e240000201800 */
[----:B0-----:R-:W-:-:S10]  /*03c0*/  DFMA R6, R28, R8, R6 ;  /* 0x000000081c06722b */ /* 0x001fd40000000006 */
[----:B------:R-:W0:Y:S02]  /*03d0*/  F2F.F32.F64 R7, R6 ;  /* 0x0000000600077310 */ /* 0x000e240000301000 */
[----:B0-----:R0:W-:Y:S01]  /*03e0*/  STG.E desc[UR36][R10.64], R7 ;  /* 0x000000070a007986 */ /* 0x0011e2000c101924 */
[----:B------:R-:W-:Y:S06]  /*03f0*/  BAR.SYNC.DEFER_BLOCKING 0x0 ;  /* 0x0000000000007b1d */ /* 0x000fec0000010000 */
[----:B------:R-:W2:Y:S01]  /*0400*/  LDG.E R13, desc[UR36][R10.64] ;  /* 0x000000240a0d7981 */ /* 0x000ea2000c1e1900 */
[----:B------:R-:W-:-:S03]  /*0410*/  ISETP.NE.AND P0, PT, R22, RZ, PT ;  /* 0x000000ff1600720c */ /* 0x000fc60003f05270 */
[----:B--2---:R0:W-:Y:S10]  /*0420*/  STG.E desc[UR36][R4.64], R13 ;  /* 0x0000000d04007986 */ /* 0x0041f4000c101924 */
[----:B------:R-:W-:Y:S05]  /*0430*/  @P0 BRA `(.L_x_1) ;  /* 0x0000001800c80947 */ /* 0x000fea0003800000 */
[----:B------:R-:W1:Y:S01]  /*0440*/  S2UR UR5, SR_CgaCtaId ;  /* 0x00000000000579c3 */ /* 0x000e620000008800 */
[----:B------:R-:W-:Y:S01]  /*0450*/  UMOV UR4, 0x400 ;  /* 0x0000040000047882 */ /* 0x000fe20000000000 */
[----:B------:R-:W-:Y:S01]  /*0460*/  MOV R8, 0x0 ;  /* 0x0000000000087802 */ /* 0x000fe20000000f00 */
[----:B------:R-:W-:Y:S02]  /*0470*/  IMAD.MOV.U32 R6, RZ, RZ, R18 ;  /* 0x000000ffff067224 */ /* 0x000fe400078e0012 */
[----:B0-----:R-:W-:-:S03]  /*0480*/  IMAD.MOV.U32 R7, RZ, RZ, R2 ;  /* 0x000000ffff077224 */ /* 0x001fc600078e0002 */
[----:B------:R-:W0:Y:S08]  /*0490*/  LDC R16, c[0x0][0x390] ;  /* 0x0000e400ff107b82 */ /* 0x000e300000000800 */
[----:B------:R-:W2:Y:S01]  /*04a0*/  LDC.64 R8, c[0x4][R8] ;  /* 0x0100000008087b82 */ /* 0x000ea20000000a00 */
[----:B-1----:R-:W-:Y:S01]  /*04b0*/  ULEA UR4, UR5, UR4, 0x18 ;  /* 0x0000000405047291 */ /* 0x002fe2000f8ec0ff */
[----:B0-----:R-:W-:-:S08]  /*04c0*/  ISETP.GE.AND P0, PT, R16, 0x1, PT ;  /* 0x000000011000780c */ /* 0x001fd00003f06270 */
[----:B------:R-:W0:Y:S02]  /*04d0*/  LDS.64 R10, [UR4] ;  /* 0x00000004ff0a7984 */ /* 0x000e240008000a00 */
[----:B------:R-:W1:Y:S01]  /*04e0*/  LDCU.64 UR4, c[0x4][0x8] ;  /* 0x01000100ff0477ac */ /* 0x000e620008000a00 */
[----:B------:R-:W-:Y:S01]  /*04f0*/  P2R R0, PR, RZ, 0x1 ;  /* 0x00000001ff007803 */ /* 0x000fe20000000000 */
[----:B-1----:R-:W-:Y:S02]  /*0500*/  IMAD.U32 R4, RZ, RZ, UR4 ;  /* 0x00000004ff047e24 */ /* 0x002fe4000f8e00ff */
[----:B------:R-:W-:Y:S01]  /*0510*/  IMAD.U32 R5, RZ, RZ, UR5 ;  /* 0x00000005ff057e24 */ /* 0x000fe2000f8e00ff */
[----:B0-2---:R0:W-:Y:S06]  /*0520*/  STL.64 [R1], R10 ;  /* 0x0000000a01007387 */ /* 0x0051ec0000100a00 */
[----:B------:R-:W-:-:S07]  /*0530*/  LEPC R20, `(.L_x_2) ;  /* 0x000000001014794e */ /* 0x000fce0000000000 */
[----:B0-----:R-:W-:Y:S05]  /*0540*/  CALL.ABS.NOINC R8 ;  /* 0x0000000008007343 */ /* 0x001fea0003c00000 */
.L_x_2:
[----:B------:R-:W-:-:S13]  /*0550*/  ISETP.GE.AND P6, PT, R16, 0x1, PT ;  /* 0x000000011000780c */ /* 0x000fda0003fc6270 */
[----:B------:R-:W-:Y:S05]  /*0560*/  @!P6 BRA `(.L_x_3) ;  /* 0x000000180040e947 */ /* 0x000fea0003800000 */
[----:B------:R-:W0:Y:S01]  /*0570*/  LDCU UR4, c[0x0][0x390] ;  /* 0x00007200ff0477ac */ /* 0x000e220008000800 */
[----:B------:R-:W-:Y:S01]  /*0580*/  MOV R25, RZ ;  /* 0x000000ff00197202 */ /* 0x000fe20000000f00 */
[----:B0-----:R-:W-:-:S09]  /*0590*/  UISETP.GE.U32.AND UP0, UPT, UR4, 0x10, UPT ;  /* 0x000000100400788c */ /* 0x001fd2000bf06070 */
[----:B------:R-:W-:Y:S05]  /*05a0*/  BRA.U !UP0, `(.L_x_4) ;  /* 0x0000000d08087547 */ /* 0x000fea000b800000 */
[----:B------:R-:W0:Y:S01]  /*05b0*/  LDCU.64 UR4, c[0x0][0x380] ;  /* 0x00007000ff0477ac */ /* 0x000e220008000a00 */
[----:B------:R-:W-:Y:S01]  /*05c0*/  BSSY.RECONVERGENT B6, `(.L_x_5) ;  /* 0x00000bf000067945 */ /* 0x000fe20003800200 */
[----:B------:R-:W-:Y:S01]  /*05d0*/  IMAD.MOV R16, RZ, RZ, -R23 ;  /* 0x000000ffff107224 */ /* 0x000fe200078e0a17 */
[----:B0-----:R-:W-:-:S04]  /*05e0*/  UIADD3 UR4, UP0, UPT, UR4, 0x20, URZ ;  /* 0x0000002004047890 */ /* 0x001fc8000ff1e0ff */
[----:B------:R-:W-:Y:S02]  /*05f0*/  UIADD3.X UR5, UPT, UPT, URZ, UR5, URZ, UP0, !UPT ;  /* 0x00000005ff057290 */ /* 0x000fe400087fe4ff */
[----:B------:R-:W-:-:S04]  /*0600*/  IMAD.U32 R26, RZ, RZ, UR4 ;  /* 0x00000004ff1a7e24 */ /* 0x000fc8000f8e00ff */
[----:B------:R-:W-:-:S07]  /*0610*/  IMAD.U32 R27, RZ, RZ, UR5 ;  /* 0x00000005ff1b7e24 */ /* 0x000fce000f8e00ff */
.L_x_22:
[----:B------:R-:W2:Y:S01]  /*0620*/  LDG.E R0, desc[UR36][R26.64+-0x20] ;  /* 0xffffe0241a007981 */ /* 0x000ea2000c1e1900 */
[----:B------:R-:W-:Y:S01]  /*0630*/  MOV R8, 0x0 ;  /* 0x0000000000087802 */ /* 0x000fe20000000f00 */
[----:B------:R-:W0:Y:S01]  /*0640*/  LDCU.64 UR4, c[0x4][0x10] ;  /* 0x01000200ff0477ac */ /* 0x000e220008000a00 */
[----:B------:R-:W-:Y:S02]  /*0650*/  VIADD R16, R16, 0x10 ;  /* 0x0000001010107836 */ /* 0x000fe40000000000 */
[----:B------:R-:W-:Y:S02]  /*0660*/  IMAD.MOV.U32 R6, RZ, RZ, R18 ;  /* 0x000000ffff067224 */ /* 0x000fe400078e0012 */
[----:B------:R-:W1:Y:S01]  /*0670*/  LDC.64 R8, c[0x4][R8] ;  /* 0x0100000008087b82 */ /* 0x000e620000000a00 */
[----:B------:R-:W-:Y:S01]  /*0680*/  ISETP.NE.AND P0, PT, R16, RZ, PT ;  /* 0x000000ff1000720c */ /* 0x000fe20003f05270 */
[----:B------:R-:W-:-:S03]  /*0690*/  IMAD.MOV.U32 R7, RZ, RZ, R2 ;  /* 0x000000ffff077224 */ /* 0x000fc600078e0002 */
[----:B------:R-:W-:Y:S02]  /*06a0*/  P2R R19, PR, RZ, 0x1 ;  /* 0x00000001ff137803 */ /* 0x000fe40000000000 */
[----:B0-----:R-:W-:Y:S01]  /*06b0*/  MOV R4, UR4 ;  /* 0x0000000400047c02 */ /* 0x001fe20008000f00 */
[----:B------:R-:W-:Y:S01]  /*06c0*/  IMAD.U32 R5, RZ, RZ, UR5 ;  /* 0x00000005ff057e24 */ /* 0x000fe2000f8e00ff */
[----:B--2---:R-:W0:Y:S02]  /*06d0*/  F2F.F64.F32 R10, R0 ;  /* 0x00000000000a7310 */ /* 0x004e240000201800 */
[----:B01----:R0:W-:Y:S04]  /*06e0*/  STL.64 [R1], R10 ;  /* 0x0000000a01007387 */ /* 0x0031e80000100a00 */
[----:B------:R-:W-:-:S07]  /*06f0*/  LEPC R20, `(.L_x_6) ;  /* 0x000000001014794e */ /* 0x000fce0000000000 */
[----:B0-----:R-:W-:Y:S05]  /*0700*/  CALL.ABS.NOINC R8 ;  /* 0x0000000008007343 */ /* 0x001fea0003c00000 */
.L_x_6:
[----:B------:R-:W2:Y:S01]  /*0710*/  LDG.E R0, desc[UR36][R26.64+-0x1c] ;  /* 0xffffe4241a007981 */ /* 0x000ea2000c1e1900 */
[----:B------:R-:W-:Y:S01]  /*0720*/  MOV R17, 0x0 ;  /* 0x0000000000117802 */ /* 0x000fe20000000f00 */
[----:B------:R-:W0:Y:S01]  /*0730*/  LDCU.64 UR4, c[0x4][0x10] ;  /* 0x01000200ff0477ac */ /* 0x000e220008000a00 */
[----:B------:R-:W-:Y:S02]  /*0740*/  IMAD.MOV.U32 R6, RZ, RZ, R18 ;  /* 0x000000ffff067224 */ /* 0x000fe400078e0012 */
[----:B------:R1:W3:Y:S01]  /*0750*/  LDC.64 R8, c[0x4][R17] ;  /* 0x0100000011087b82 */ /* 0x0002e20000000a00 */
[----:B------:R-:W-:Y:S02]  /*0760*/  IMAD.MOV.U32 R7, RZ, RZ, R2 ;  /* 0x000000ffff077224 */ /* 0x000fe400078e0002 */
[----:B0-----:R-:W-:Y:S01]  /*0770*/  IMAD.U32 R4, RZ, RZ, UR4 ;  /* 0x00000004ff047e24 */ /* 0x001fe2000f8e00ff */
[----:B------:R-:W-:Y:S01]  /*0780*/  MOV R5, UR5 ;  /* 0x0000000500057c02 */ /* 0x000fe20008000f00 */
[----:B--2---:R-:W0:Y:S02]  /*0790*/  F2F.F64.F32 R10, R0 ;  /* 0x00000000000a7310 */ /* 0x004e240000201800 */
[----:B0--3--:R1:W-:Y:S04]  /*07a0*/  STL.64 [R1], R10 ;  /* 0x0000000a01007387 */ /* 0x0093e80000100a00 */
[----:B------:R-:W-:-:S07]  /*07b0*/  LEPC R20, `(.L_x_7) ;  /* 0x000000001014794e */ /* 0x000fce0000000000 */
[----:B-1----:R-:W-:Y:S05]  /*07c0*/  CALL.ABS.NOINC R8 ;  /* 0x0000000008007343 */ /* 0x002fea0003c00000 */
.L_x_7:
[----:B------:R-:W2:Y:S01]  /*07d0*/  LDG.E R0, desc[UR36][R26.64+-0x18] ;  /* 0xffffe8241a007981 */ /* 0x000ea2000c1e1900 */
[----:B------:R0:W1:Y:S01]  /*07e0*/  LDC.64 R8, c[0x4][R17] ;  /* 0x0100000011087b82 */ /* 0x0000620000000a00 */
[----:B------:R-:W3:Y:S01]  /*07f0*/  LDCU.64 UR4, c[0x4][0x10] ;  /* 0x01000200ff0477ac */ /* 0x000ee20008000a00 */
[----:B------:R-:W-:Y:S01]  /*0800*/  MOV R6, R18 ;  /* 0x0000001200067202 */ /* 0x000fe20000000f00 */
[----:B------:R-:W-:Y:S02]  /*0810*/  IMAD.MOV.U32 R7, RZ, RZ, R2 ;  /* 0x000000ffff077224 */ /* 0x000fe400078e0002 */
[----:B---3--:R-:W-:Y:S02]  /*0820*/  IMAD.U32 R4, RZ, RZ, UR4 ;  /* 0x00000004ff047e24 */ /* 0x008fe4000f8e00ff */
[----:B------:R-:W-:Y:S01]  /*0830*/  IMAD.U32 R5, RZ, RZ, UR5 ;  /* 0x00000005ff057e24 */ /* 0x000fe2000f8e00ff */
[----:B--2---:R-:W2:Y:S02]  /*0840*/  F2F.F64.F32 R10, R0 ;  /* 0x00000000000a7310 */ /* 0x004ea40000201800 */
[----:B-12---:R0:W-:Y:S04]  /*0850*/  STL.64 [R1], R10 ;  /* 0x0000000a01007387 */ /* 0x0061e80000100a00 */
[----:B------:R-:W-:-:S07]  /*0860*/  LEPC R20, `(.L_x_8) ;  /* 0x000000001014794e */ /* 0x000fce0000000000 */
[----:B0-----:R-:W-:Y:S05]  /*0870*/  CALL.ABS.NOINC R8 ;  /* 0x0000000008007343 */ /* 0x001fea0003c00000 */
.L_x_8:
[----:B------:R-:W2:Y:S01]  /*0880*/  LDG.E R0, desc[UR36][R26.64+-0x14] ;  /* 0xffffec241a007981 */ /* 0x000ea2000c1e1900 */
[----:B------:R0:W1:Y:S01]  /*0890*/  LDC.64 R8, c[0x4][R17] ;  /* 0x0100000011087b82 */ /* 0x0000620000000a00 */
[----:B------:R-:W3:Y:S01]  /*08a0*/  LDCU.64 UR4, c[0x4][0x10] ;  /* 0x01000200ff0477ac */ /* 0x000ee20008000a00 */
[----:B------:R-:W-:Y:S01]  /*08b0*/  IMAD.MOV.U32 R6, RZ, RZ, R18 ;  /* 0x000000ffff067224 */ /* 0x000fe200078e0012 */
[----:B------:R-:W-:Y:S01]  /*08c0*/  MOV R7, R2 ;  /* 0x0000000200077202 */ /* 0x000fe20000000f00 */
[----:B---3--:R-:W-:Y:S02]  /*08d0*/  IMAD.U32 R4, RZ, RZ, UR4 ;  /* 0x00000004ff047e24 */ /* 0x008fe4000f8e00ff */
[----:B------:R-:W-:Y:S01]  /*08e0*/  IMAD.U32 R5, RZ, RZ, UR5 ;  /* 0x00000005ff057e24 */ /* 0x000fe2000f8e00ff */
[----:B--2---:R-:W2:Y:S02]  /*08f0*/  F2F.F64.F32 R10, R0 ;  /* 0x00000000000a7310 */ /* 0x004ea40000201800 */
[----:B-12---:R0:W-:Y:S04]  /*0900*/  STL.64 [R1], R10 ;  /* 0x0000000a01007387 */ /* 0x0061e80000100a00 */
[----:B------:R-:W-:-:S07]  /*0910*/  LEPC R20, `(.L_x_9) ;  /* 0x000000001014794e */ /* 0x000fce0000000000 */
[----:B0-----:R-:W-:Y:S05]  /*0920*/  CALL.ABS.NOINC R8 ;  /* 0x0000000008007343 */ /* 0x001fea0003c00000 */
.L_x_9:
        /* <DEDUP_REMOVED lines=11> */
.L_x_10:
        /* <DEDUP_REMOVED lines=11> */
.L_x_11:
        /* <DEDUP_REMOVED lines=11> */
.L_x_12:
        /* <DEDUP_REMOVED lines=11> */
.L_x_13:
        /* <DEDUP_REMOVED lines=11> */
.L_x_14:
        /* <DEDUP_REMOVED lines=11> */
.L_x_15:
        /* <DEDUP_REMOVED lines=11> */
.L_x_16:
        /* <DEDUP_REMOVED lines=11> */
.L_x_17:
        /* <DEDUP_REMOVED lines=11> */
.L_x_18:
        /* <DEDUP_REMOVED lines=11> */
.L_x_19:
        /* <DEDUP_REMOVED lines=11> */
.L_x_20:
        /* <DEDUP_REMOVED lines=11> */
.L_x_21:
[----:B------:R-:W-:Y:S02]  /*1170*/  ISETP.NE.AND P6, PT, R19, RZ, PT ;  /* 0x000000ff1300720c */ /* 0x000fe40003fc5270 */
[----:B------:R-:W-:-:S05]  /*1180*/  IADD3 R26, P0, PT, R26, 0x40, RZ ;  /* 0x000000401a1a7810 */ /* 0x000fca0007f1e0ff */
[----:B------:R-:W-:-:S06]  /*1190*/  IMAD.X R27, RZ, RZ, R27, P0 ;  /* 0x000000ffff1b7224 */ /* 0x000fcc00000e061b */
[----:B------:R-:W-:Y:S05]  /*11a0*/  @P6 BRA `(.L_x_22) ;  /* 0xfffffff4001c6947 */ /* 0x000fea000383ffff */
[----:B------:R-:W-:Y:S05]  /*11b0*/  BSYNC.RECONVERGENT B6 ;  /* 0x0000000000067941 */ /* 0x000fea0003800200 */
.L_x_5:
[----:B------:R-:W-:-:S07]  /*11c0*/  IMAD.MOV.U32 R25, RZ, RZ, R23 ;  /* 0x000000ffff197224 */ /* 0x000fce00078e0017 */
.L_x_4:
[----:B------:R-:W0:Y:S02]  /*11d0*/  LDC R26, c[0x0][0x390] ;  /* 0x0000e400ff1a7b82 */ /* 0x000e240000000800 */
[----:B0-----:R-:W-:-:S04]  /*11e0*/  LOP3.LUT R0, R26, 0xf, RZ, 0xc0, !PT ;  /* 0x0000000f1a007812 */ /* 0x001fc800078ec0ff */
[----:B------:R-:W-:-:S13]  /*11f0*/  ISETP.NE.AND P0, PT, R0, RZ, PT ;  /* 0x000000ff0000720c */ /* 0x000fda0003f05270 */
[----:B------:R-:W-:Y:S05]  /*1200*/  @!P0 BRA `(.L_x_3) ;  /* 0x0000000c00188947 */ /* 0x000fea0003800000 */
[----:B------:R-:W-:-:S05]  /*1210*/  VIADD R0, R0, 0xffffffff ;  /* 0xffffffff00007836 */ /* 0x000fca0000000000 */
[----:B------:R-:W-:-:S13]  /*1220*/  ISETP.GE.U32.AND P0, PT, R0, 0x7, PT ;  /* 0x000000070000780c */ /* 0x000fda0003f06070 */
[----:B------:R-:W-:Y:S05]  /*1230*/  @!P0 BRA `(.L_x_23) ;  /* 0x0000000400748947 */ /* 0x000fea0003800000 */
[----:B------:R-:W0:Y:S01]  /*1240*/  LDC.64 R16, c[0x0][0x380] ;  /* 0x0000e000ff107b82 */ /* 0x000e220000000a00 */
[----:B------:R-:W-:Y:S01]  /*1250*/  MOV R8, 0x0 ;  /* 0x0000000000087802 */ /* 0x000fe20000000f00 */
[----:B------:R-:W1:Y:S01]  /*1260*/  LDCU.64 UR4, c[0x4][0x10] ;  /* 0x01000200ff0477ac */ /* 0x000e620008000a00 */
[----:B0-----:R-:W-:-:S05]  /*1270*/  IMAD.WIDE.U32 R16, R25, 0x4, R16 ;  /* 0x0000000419107825 */ /* 0x001fca00078e0010 */
[----:B------:R-:W2:Y:S01]  /*1280*/  LDG.E R0, desc[UR36][R16.64] ;  /* 0x0000002410007981 */ /* 0x000ea2000c1e1900 */
[----:B------:R-:W0:Y:S01]  /*1290*/  LDC.64 R8, c[0x4][R8] ;  /* 0x0100000008087b82 */ /* 0x000e220000000a00 */
[----:B-1----:R-:W-:Y:S01]  /*12a0*/  MOV R4, UR4 ;  /* 0x0000000400047c02 */ /* 0x002fe20008000f00 */
[----:B------:R-:W-:Y:S02]  /*12b0*/  IMAD.U32 R5, RZ, RZ, UR5 ;  /* 0x00000005ff057e24 */ /* 0x000fe4000f8e00ff */
[----:B------:R-:W-:Y:S02]  /*12c0*/  IMAD.MOV.U32 R6, RZ, RZ, R18 ;  /* 0x000000ffff067224 */ /* 0x000fe400078e0012 */
[----:B------:R-:W-:Y:S01]  /*12d0*/  IMAD.MOV.U32 R7, RZ, RZ, R2 ;  /* 0x000000ffff077224 */ /* 0x000fe200078e0002 */
[----:B--2---:R-:W1:Y:S02]  /*12e0*/  F2F.F64.F32 R10, R0 ;  /* 0x00000000000a7310 */ /* 0x004e640000201800 */
[----:B01----:R1:W-:Y:S04]  /*12f0*/  STL.64 [R1], R10 ;  /* 0x0000000a01007387 */ /* 0x0033e80000100a00 */
[----:B------:R-:W-:-:S07]  /*1300*/  LEPC R20, `(.L_x_24) ;  /* 0x000000001014794e */ /* 0x000fce0000000000 */
[----:B-1----:R-:W-:Y:S05]  /*1310*/  CALL.ABS.NOINC R8 ;  /* 0x0000000008007343 */ /* 0x002fea0003c00000 */
.L_x_24:
[----:B------:R-:W2:Y:S01]  /*1320*/  LDG.E R0, desc[UR36][R16.64+0x4] ;  /* 0x0000042410007981 */ /* 0x000ea2000c1e1900 */
[----:B------:R-:W-:Y:S01]  /*1330*/  MOV R19, 0x0 ;  /* 0x0000000000137802 */ /* 0x000fe20000000f00 */
[----:B------:R-:W0:Y:S01]  /*1340*/  LDCU.64 UR4, c[0x4][0x10] ;  /* 0x01000200ff0477ac */ /* 0x000e220008000a00 */
[----:B------:R-:W-:Y:S02]  /*1350*/  IMAD.MOV.U32 R6, RZ, RZ, R18 ;  /* 0x000000ffff067224 */ /* 0x000fe400078e0012 */
[----:B------:R1:W3:Y:S01]  /*1360*/  LDC.64 R8, c[0x4][R19] ;  /* 0x0100000013087b82 */ /* 0x0002e20000000a00 */
[----:B------:R-:W-:Y:S01]  /*1370*/  IMAD.MOV.U32 R7, RZ, RZ, R2 ;  /* 0x000000ffff077224 */ /* 0x000fe200078e0002 */
[----:B0-----:R-:W-:Y:S01]  /*1380*/  MOV R4, UR4 ;  /* 0x0000000400047c02 */ /* 0x001fe20008000f00 */
[----:B------:R-:W-:Y:S01]  /*1390*/  IMAD.U32 R5, RZ, RZ, UR5 ;  /* 0x00000005ff057e24 */ /* 0x000fe2000f8e00ff */
[----:B--2---:R-:W0:Y:S02]  /*13a0*/  F2F.F64.F32 R10, R0 ;  /* 0x00000000000a7310 */ /* 0x004e240000201800 */
[----:B0--3--:R1:W-:Y:S04]  /*13b0*/  STL.64 [R1], R10 ;  /* 0x0000000a01007387 */ /* 0x0093e80000100a00 */
[----:B------:R-:W-:-:S07]  /*13c0*/  LEPC R20, `(.L_x_25) ;  /* 0x000000001014794e */ /* 0x000fce0000000000 */
[----:B-1----:R-:W-:Y:S05]  /*13d0*/  CALL.ABS.NOINC R8 ;  /* 0x0000000008007343 */ /* 0x002fea0003c00000 */
.L_x_25:
[----:B------:R-:W2:Y:S01]  /*13e0*/  LDG.E R0, desc[UR36][R16.64+0x8] ;  /* 0x0000082410007981 */ /* 0x000ea2000c1e1900 */
[----:B------:R0:W1:Y:S01]  /*13f0*/  LDC.64 R8, c[0x4][R19] ;  /* 0x0100000013087b82 */ /* 0x0000620000000a00 */
[----:B------:R-:W3:Y:S01]  /*1400*/  LDCU.64 UR4, c[0x4][0x10] ;  /* 0x01000200ff0477ac */ /* 0x000ee20008000a00 */
[----:B------:R-:W-:Y:S02]  /*1410*/  IMAD.MOV.U32 R6, RZ, RZ, R18 ;  /* 0x000000ffff067224 */ /* 0x000fe400078e0012 */
[----:B------:R-:W-:Y:S01]  /*1420*/  IMAD.MOV.U32 R7, RZ, RZ, R2 ;  /* 0x000000ffff077224 */ /* 0x000fe200078e0002 */
[----:B---3--:R-:W-:Y:S01]  /*1430*/  MOV R4, UR4 ;  /* 0x0000000400047c02 */ /* 0x008fe20008000f00 */
[----:B------:R-:W-:Y:S01]  /*1440*/  IMAD.U32 R5, RZ, RZ, UR5 ;  /* 0x00000005ff057e24 */ /* 0x000fe2000f8e00ff */
[----:B--2---:R-:W2:Y:S02]  /*1450*/  F2F.F64.F32 R10, R0 ;  /* 0x00000000000a7310 */ /* 0x004ea40000201800 */
[----:B-12---:R0:W-:Y:S04]  /*1460*/  STL.64 [R1], R10 ;  /* 0x0000000a01007387 */ /* 0x0061e80000100a00 */
[----:B------:R-:W-:-:S07]  /*1470*/  LEPC R20, `(.L_x_26) ;  /* 0x000000001014794e */ /* 0x000fce0000000000 */
[----:B0-----:R-:W-:Y:S05]  /*1480*/  CALL.ABS.NOINC R8 ;  /* 0x0000000008007343 */ /* 0x001fea0003c00000 */
.L_x_26:
        /* <DEDUP_REMOVED lines=11> */
.L_x_27:
        /* <DEDUP_REMOVED lines=11> */
.L_x_28:
        /* <DEDUP_REMOVED lines=11> */
.L_x_29:
        /* <DEDUP_REMOVED lines=11> */
.L_x_30:
        /* <DEDUP_REMOVED lines=11> */
.L_x_31:
[----:B------:R-:W-:-:S07]  /*1800*/  IADD3 R25, PT, PT, R25, 0x8, RZ ;  /* 0x0000000819197810 */ /* 0x000fce0007ffe0ff */
.L_x_23:
[----:B------:R-:W-:-:S04]  /*1810*/  LOP3.LUT R0, R26, 0x7, RZ, 0xc0, !PT ;  /* 0x000000071a007812 */ /* 0x000fc800078ec0ff */
        /* <DEDUP_REMOVED lines=11> */
[----:B-1----:R-:W-:Y:S01]  /*18d0*/  IMAD.U32 R4, RZ, RZ, UR4 ;  /* 0x00000004ff047e24 */ /* 0x002fe2000f8e00ff */
[----:B------:R-:W-:Y:S01]  /*18e0*/  MOV R6, R18 ;  /* 0x0000001200067202 */ /* 0x000fe20000000f00 */
[----:B------:R-:W-:Y:S02]  /*18f0*/  IMAD.U32 R5, RZ, RZ, UR5 ;  /* 0x00000005ff057e24 */ /* 0x000fe4000f8e00ff */
[----:B------:R-:W-:Y:S01]  /*1900*/  IMAD.MOV.U32 R7, RZ, RZ, R2 ;  /* 0x000000ffff077224 */ /* 0x000fe200078e0002 */
[----:B--2---:R-:W1:Y:S02]  /*1910*/  F2F.F64.F32 R10, R0 ;  /* 0x00000000000a7310 */ /* 0x004e640000201800 */
[----:B01----:R1:W-:Y:S04]  /*1920*/  STL.64 [R1], R10 ;  /* 0x0000000a01007387 */ /* 0x0033e80000100a00 */
[----:B------:R-:W-:-:S07]  /*1930*/  LEPC R20, `(.L_x_33) ;  /* 0x000000001014794e */ /* 0x000fce0000000000 */
[----:B-1----:R-:W-:Y:S05]  /*1940*/  CALL.ABS.NOINC R8 ;  /* 0x0000000008007343 */ /* 0x002fea0003c00000 */
.L_x_33:
[----:B------:R-:W2:Y:S01]  /*1950*/  LDG.E R0, desc[UR36][R16.64+0x4] ;  /* 0x0000042410007981 */ /* 0x000ea2000c1e1900 */
[----:B------:R-:W-:Y:S01]  /*1960*/  MOV R19, 0x0 ;  /* 0x0000000000137802 */ /* 0x000fe20000000f00 */
[----:B------:R-:W0:Y:S01]  /*1970*/  LDCU.64 UR4, c[0x4][0x10] ;  /* 0x01000200ff0477ac */ /* 0x000e220008000a00 */
[----:B------:R-:W-:Y:S01]  /*1980*/  MOV R6, R18 ;  /* 0x0000001200067202 */ /* 0x000fe20000000f00 */
[----:B------:R-:W-:Y:S01]  /*1990*/  IMAD.MOV.U32 R7, RZ, RZ, R2 ;  /* 0x000000ffff077224 */ /* 0x000fe200078e0002 */
[----:B------:R1:W3:Y:S01]  /*19a0*/  LDC.64 R8, c[0x4][R19] ;  /* 0x0100000013087b82 */ /* 0x0002e20000000a00 */
[----:B0-----:R-:W-:Y:S02]  /*19b0*/  IMAD.U32 R4, RZ, RZ, UR4 ;  /* 0x00000004ff047e24 */ /* 0x001fe4000f8e00ff */
[----:B------:R-:W-:Y:S01]  /*19c0*/  IMAD.U32 R5, RZ, RZ, UR5 ;  /* 0x00000005ff057e24 */ /* 0x000fe2000f8e00ff */
[----:B--2---:R-:W0:Y:S02]  /*19d0*/  F2F.F64.F32 R10, R0 ;  /* 0x00000000000a7310 */ /* 0x004e240000201800 */
[----:B0--3--:R1:W-:Y:S04]  /*19e0*/  STL.64 [R1], R10 ;  /* 0x0000000a01007387 */ /* 0x0093e80000100a00 */
[----:B------:R-:W-:-:S07]  /*19f0*/  LEPC R20, `(.L_x_34) ;  /* 0x000000001014794e */ /* 0x000fce0000000000 */
[----:B-1----:R-:W-:Y:S05]  /*1a00*/  CALL.ABS.NOINC R8 ;  /* 0x0000000008007343 */ /* 0x002fea0003c00000 */
.L_x_34:
        /* <DEDUP_REMOVED lines=11> */
.L_x_35:
        /* <DEDUP_REMOVED lines=11> */
.L_x_36:
[----:B------:R-:W-:-:S07]  /*1b70*/  VIADD R25, R25, 0x4 ;  /* 0x0000000419197836 */ /* 0x000fce0000000000 */
.L_x_32:
[----:B------:R-:W-:-:S13]  /*1b80*/  ISETP.NE.AND P0, PT, R24, RZ, PT ;  /* 0x000000ff1800720c */ /* 0x000fda0003f05270 */
[----:B------:R-:W-:Y:S05]  /*1b90*/  @!P0 BRA `(.L_x_3) ;  /* 0x0000000000b48947 */ /* 0x000fea0003800000 */
[----:B------:R-:W0:Y:S01]  /*1ba0*/  LDC.64 R16, c[0x0][0x380] ;  /* 0x0000e000ff107b82 */ /* 0x000e220000000a00 */
[----:B------:R-:W-:Y:S01]  /*1bb0*/  MOV R8, 0x0 ;  /* 0x0000000000087802 */ /* 0x000fe20000000f00 */
[----:B------:R-:W1:Y:S01]  /*1bc0*/  LDCU.64 UR4, c[0x4][0x10] ;  /* 0x01000200ff0477ac */ /* 0x000e620008000a00 */
[----:B0-----:R-:W-:-:S05]  /*1bd0*/  IMAD.WIDE.U32 R16, R25, 0x4, R16 ;  /* 0x0000000419107825 */ /* 0x001fca00078e0010 */
[----:B------:R-:W2:Y:S01]  /*1be0*/  LDG.E R0, desc[UR36][R16.64] ;  /* 0x0000002410007981 */ /* 0x000ea2000c1e1900 */
[----:B------:R-:W0:Y:S01]  /*1bf0*/  LDC.64 R8, c[0x4][R8] ;  /* 0x0100000008087b82 */ /* 0x000e220000000a00 */
[----:B------:R-:W-:Y:S01]  /*1c00*/  ISETP.NE.AND P0, PT, R24, 0x1, PT ;  /* 0x000000011800780c */ /* 0x000fe20003f05270 */
[----:B-1----:R-:W-:Y:S01]  /*1c10*/  IMAD.U32 R4, RZ, RZ, UR4 ;  /* 0x00000004ff047e24 */ /* 0x002fe2000f8e00ff */
[----:B------:R-:W-:Y:S01]  /*1c20*/  MOV R5, UR5 ;  /* 0x0000000500057c02 */ /* 0x000fe20008000f00 */
[----:B------:R-:W-:Y:S02]  /*1c30*/  IMAD.MOV.U32 R6, RZ, RZ, R18 ;  /* 0x000000ffff067224 */ /* 0x000fe400078e0012 */
[----:B------:R-:W-:Y:S01]  /*1c40*/  IMAD.MOV.U32 R7, RZ, RZ, R2 ;  /* 0x000000ffff077224 */ /* 0x000fe200078e0002 */
[----:B--2---:R1:W2:Y:S02]  /*1c50*/  F2F.F64.F32 R10, R0 ;  /* 0x00000000000a7310 */ /* 0x0042a40000201800 */
[----:B-1----:R-:W-:Y:S01]  /*1c60*/  P2R R0, PR, RZ, 0x1 ;  /* 0x00000001ff007803 */ /* 0x002fe20000000000 */
[----:B0-2---:R1:W-:Y:S06]  /*1c70*/  STL.64 [R1], R10 ;  /* 0x0000000a01007387 */ /* 0x0053ec0000100a00 */
[----:B------:R-:W-:-:S07]  /*1c80*/  LEPC R20, `(.L_x_37) ;  /* 0x000000001014794e */ /* 0x000fce0000000000 */
[----:B-1----:R-:W-:Y:S05]  /*1c90*/  CALL.ABS.NOINC R8 ;  /* 0x0000000008007343 */ /* 0x002fea0003c00000 */
.L_x_37:
[----:B------:R-:W-:-:S13]  /*1ca0*/  ISETP.NE.AND P6, PT, R24, 0x1, PT ;  /* 0x000000011800780c */ /* 0x000fda0003fc5270 */
[----:B------:R-:W-:Y:S05]  /*1cb0*/  @!P6 BRA `(.L_x_3) ;  /* 0x00000000006ce947 */ /* 0x000fea0003800000 */
[----:B------:R-:W2:Y:S01]  /*1cc0*/  LDG.E R0, desc[UR36][R16.64+0x4] ;  /* 0x0000042410007981 */ /* 0x000ea2000c1e1900 */
[----:B------:R-:W-:Y:S01]  /*1cd0*/  MOV R19, 0x0 ;  /* 0x0000000000137802 */ /* 0x000fe20000000f00 */
[----:B------:R-:W0:Y:S01]  /*1ce0*/  LDCU.64 UR4, c[0x4][0x10] ;  /* 0x01000200ff0477ac */ /* 0x000e220008000a00 */
[----:B------:R-:W-:Y:S01]  /*1cf0*/  ISETP.NE.AND P0, PT, R24, 0x2, PT ;  /* 0x000000021800780c */ /* 0x000fe20003f05270 */
[----:B------:R-:W-:Y:S01]  /*1d00*/  IMAD.MOV.U32 R6, RZ, RZ, R18 ;  /* 0x000000ffff067224 */ /* 0x000fe200078e0012 */
[----:B------:R1:W3:Y:S01]  /*1d10*/  LDC.64 R8, c[0x4][R19] ;  /* 0x0100000013087b82 */ /* 0x0002e20000000a00 */
[----:B------:R-:W-:Y:S02]  /*1d20*/  IMAD.MOV.U32 R7, RZ, RZ, R2 ;  /* 0x000000ffff077224 */ /* 0x000fe400078e0002 */
[----:B0-----:R-:W-:Y:S01]  /*1d30*/  IMAD.U32 R4, RZ, RZ, UR4 ;  /* 0x00000004ff047e24 */ /* 0x001fe2000f8e00ff */
[----:B------:R-:W-:Y:S01]  /*1d40*/  MOV R5, UR5 ;  /* 0x0000000500057c02 */ /* 0x000fe20008000f00 */
[----:B--2---:R0:W2:Y:S02]  /*1d50*/  F2F.F64.F32 R10, R0 ;  /* 0x00000000000a7310 */ /* 0x0040a40000201800 */
[----:B0-----:R-:W-:Y:S01]  /*1d60*/  P2R R0, PR, RZ, 0x1 ;  /* 0x00000001ff007803 */ /* 0x001fe20000000000 */
[----:B--23--:R1:W-:Y:S06]  /*1d70*/  STL.64 [R1], R10 ;  /* 0x0000000a01007387 */ /* 0x00c3ec0000100a00 */
[----:B------:R-:W-:-:S07]  /*1d80*/  LEPC R20, `(.L_x_38) ;  /* 0x000000001014794e */ /* 0x000fce0000000000 */
[----:B-1----:R-:W-:Y:S05]  /*1d90*/  CALL.ABS.NOINC R8 ;  /* 0x0000000008007343 */ /* 0x002fea0003c00000 */
.L_x_38:
[----:B------:R-:W-:-:S13]  /*1da0*/  ISETP.NE.AND P6, PT, R24, 0x2, PT ;  /* 0x000000021800780c */ /* 0x000fda0003fc5270 */
[----:B------:R-:W-:Y:S05]  /*1db0*/  @!P6 BRA `(.L_x_3) ;  /* 0x00000000002ce947 */ /* 0x000fea0003800000 */
[----:B------:R-:W2:Y:S01]  /*1dc0*/  LDG.E R16, desc[UR36][R16.64+0x8] ;  /* 0x0000082410107981 */ /* 0x000ea2000c1e1900 */
[----:B------:R0:W1:Y:S01]  /*1dd0*/  LDC.64 R8, c[0x4][R19] ;  /* 0x0100000013087b82 */ /* 0x0000620000000a00 */
[----:B------:R-:W3:Y:S01]  /*1de0*/  LDCU.64 UR4, c[0x4][0x10] ;  /* 0x01000200ff0477ac */ /* 0x000ee20008000a00 */
[----:B------:R-:W-:Y:S02]  /*1df0*/  IMAD.MOV.U32 R6, RZ, RZ, R18 ;  /* 0x000000ffff067224 */ /* 0x000fe400078e0012 */
[----:B------:R-:W-:Y:S02]  /*1e00*/  IMAD.MOV.U32 R7, RZ, RZ, R2 ;  /* 0x000000ffff077224 */ /* 0x000fe400078e0002 */
[----:B---3--:R-:W-:Y:S01]  /*1e10*/  IMAD.U32 R4, RZ, RZ, UR4 ;  /* 0x00000004ff047e24 */ /* 0x008fe2000f8e00ff */
[----:B------:R-:W-:Y:S01]  /*1e20*/  MOV R5, UR5 ;  /* 0x0000000500057c02 */ /* 0x000fe20008000f00 */
[----:B--2---:R-:W2:Y:S02]  /*1e30*/  F2F.F64.F32 R10, R16 ;  /* 0x00000010000a7310 */ /* 0x004ea40000201800 */
[----:B-12---:R0:W-:Y:S04]  /*1e40*/  STL.64 [R1], R10 ;  /* 0x0000000a01007387 */ /* 0x0061e80000100a00 */
[----:B------:R-:W-:-:S07]  /*1e50*/  LEPC R20, `(.L_x_3) ;  /* 0x000000001014794e */ /* 0x000fce0000000000 */
[----:B0-----:R-:W-:Y:S05]  /*1e60*/  CALL.ABS.NOINC R8 ;  /* 0x0000000008007343 */ /* 0x001fea0003c00000 */
.L_x_3:
[----:B------:R-:W-:Y:S01]  /*1e70*/  MOV R0, 0x0 ;  /* 0x0000000000007802 */ /* 0x000fe20000000f00 */
[----:B------:R-:W0:Y:S01]  /*1e80*/  LDCU.64 UR4, c[0x4][0x18] ;  /* 0x01000300ff0477ac */ /* 0x000e220008000a00 */
[----:B------:R-:W-:Y:S02]  /*1e90*/  CS2R R6, SRZ ;  /* 0x0000000000067805 */ /* 0x000fe4000001ff00 */
[----:B------:R1:W2:Y:S01]  /*1ea0*/  LDC.64 R8, c[0x4][R0] ;  /* 0x0100000000087b82 */ /* 0x0002a20000000a00 */
[----:B0-----:R-:W-:Y:S01]  /*1eb0*/  IMAD.U32 R4, RZ, RZ, UR4 ;  /* 0x00000004ff047e24 */ /* 0x001fe2000f8e00ff */
[----:B-1----:R-:W-:-:S07]  /*1ec0*/  MOV R5, UR5 ;  /* 0x0000000500057c02 */ /* 0x002fce0008000f00 */
[----:B------:R-:W-:-:S07]  /*1ed0*/  LEPC R20, `(.L_x_39) ;  /* 0x000000001014794e */ /* 0x000fce0000000000 */
[----:B--2---:R-:W-:Y:S05]  /*1ee0*/  CALL.ABS.NOINC R8 ;  /* 0x0000000008007343 */ /* 0x004fea0003c00000 */
.L_x_39:
[----:B------:R-:W0:Y:S01]  /*1ef0*/  S2UR UR5, SR_CgaCtaId ;  /* 0x00000000000579c3 */ /* 0x000e220000008800 */
[----:B------:R-:W-:Y:S01]  /*1f00*/  UMOV UR4, 0x400 ;  /* 0x0000040000047882 */ /* 0x000fe20000000000 */
[----:B------:R-:W1:Y:S01]  /*1f10*/  LDCU.64 UR6, c[0x0][0x3a0] ;  /* 0x00007400ff0677ac */ /* 0x000e620008000a00 */
[----:B0-----:R-:W-:-:S09]  /*1f20*/  ULEA UR4, UR5, UR4, 0x18 ;  /* 0x0000000405047291 */ /* 0x001fd2000f8ec0ff */
[----:B------:R-:W1:Y:S02]  /*1f30*/  LDS.64 R4, [UR4] ;  /* 0x00000004ff047984 */ /* 0x000e640008000a00 */
[----:B-1----:R-:W-:-:S07]  /*1f40*/  DADD R4, R4, UR6 ;  /* 0x0000000604047e29 */ /* 0x002fce0008000000 */
[----:B------:R1:W-:Y:S04]  /*1f50*/  STS.64 [UR4], R4 ;  /* 0x00000004ff007988 */ /* 0x0003e80008000a04 */
.L_x_1:
[----:B------:R-:W-:Y:S05]  /*1f60*/  WARPSYNC.ALL ;  /* 0x0000000000007948 */ /* 0x000fea0003800000 */
[----:B------:R-:W2:Y:S08]  /*1f70*/  S2UR UR5, SR_CgaCtaId ;  /* 0x00000000000579c3 */ /* 0x000eb00000008800 */
[----:B------:R-:W-:Y:S06]  /*1f80*/  BAR.SYNC.DEFER_BLOCKING 0x0 ;  /* 0x0000000000007b1d */ /* 0x000fec0000010000 */
[----:B------:R-:W-:-:S02]  /*1f90*/  UMOV UR4, 0x400 ;  /* 0x0000040000047882 */ /* 0x000fc40000000000 */
[----:B--2---:R-:W-:-:S09]  /*1fa0*/  ULEA UR4, UR5, UR4, 0x18 ;  /* 0x0000000405047291 */ /* 0x004fd2000f8ec0ff */
[----:B01----:R-:W0:Y:S02]  /*1fb0*/  LDS.64 R4, [UR4] ;  /* 0x00000004ff047984 */ /* 0x003e240008000a00 */
[----:B------:R-:W0:Y:S02]  /*1fc0*/  LDCU.64 UR4, c[0x0][0x3a8] ;  /* 0x00007500ff0477ac */ /* 0x000e240008000a00 */
[----:B0-----:R-:W-:-:S14]  /*1fd0*/  DSETP.GEU.AND P0, PT, R4, UR4, PT ;  /* 0x0000000404007e2a */ /* 0x001fdc000bf0e000 */
[----:B------:R-:W-:Y:S05]  /*1fe0*/  @!P0 BRA `(.L_x_40) ;  /* 0xffffffe000b08947 */ /* 0x000fea000383ffff */
[----:B------:R-:W-:Y:S05]  /*1ff0*/  EXIT ;  /* 0x000000000000794d */ /* 0x000fea0003800000 */
        .weak           $__internal_0_$__cuda_sm20_div_rn_f64_full
        .type           $__internal_0_$__cuda_sm20_div_rn_f64_full,@function
        .size           $__internal_0_$__cuda_sm20_div_rn_f64_full,(.L_x_46 - $__internal_0_$__cuda_sm20_div_rn_f64_full)
$__internal_0_$__cuda_sm20_div_rn_f64_full:
[----:B------:R-:W0:Y:S01]  /*2000*/  LDC.64 R8, c[0x0][0x398] ;  /* 0x0000e600ff087b82 */ /* 0x000e220000000a00 */
[----:B------:R-:W-:Y:S02]  /*2010*/  IMAD.MOV.U32 R12, RZ, RZ, 0x1 ;  /* 0x00000001ff0c7424 */ /* 0x000fe400078e00ff */
[----:B------:R-:W-:Y:S01]  /*2020*/  IMAD.MOV.U32 R24, RZ, RZ, 0x1ca00000 ;  /* 0x1ca00000ff187424 */ /* 0x000fe200078e00ff */
[C---:B0-----:R-:W-:Y:S02]  /*2030*/  FSETP.GEU.AND P0, PT, |R9|.reuse, 1.469367938527859385e-39, PT ;  /* 0x001000000900780b */ /* 0x041fe40003f0e200 */
[C---:B------:R-:W-:Y:S02]  /*2040*/  LOP3.LUT R6, R9.reuse, 0x800fffff, RZ, 0xc0, !PT ;  /* 0x800fffff09067812 */ /* 0x040fe400078ec0ff */
[----:B------:R-:W-:Y:S02]  /*2050*/  LOP3.LUT R3, R9, 0x7ff00000, RZ, 0xc0, !PT ;  /* 0x7ff0000009037812 */ /* 0x000fe400078ec0ff */
[----:B------:R-:W-:Y:S01]  /*2060*/  LOP3.LUT R7, R6, 0x3ff00000, RZ, 0xfc, !PT ;  /* 0x3ff0000006077812 */ /* 0x000fe200078efcff */
[----:B------:R-:W-:-:S02]  /*2070*/  IMAD.MOV.U32 R6, RZ, RZ, R8 ;  /* 0x000000ffff067224 */ /* 0x000fc400078e0008 */
[----:B------:R-:W-:-:S04]  /*2080*/  IMAD.MOV.U32 R26, RZ, RZ, R3 ;  /* 0x000000ffff1a7224 */ /* 0x000fc800078e0003 */
[----:B------:R-:W0:Y:S02]  /*2090*/  @!P0 LDC.64 R4, c[0x0][0x398] ;  /* 0x0000e600ff048b82 */ /* 0x000e240000000a00 */
[----:B0-----:R-:W-:-:S06]  /*20a0*/  @!P0 DMUL R6, R4, 8.98846567431157953865e+307 ;  /* 0x7fe0000004068828 */ /* 0x001fcc0000000000 */
[----:B------:R-:W0:Y:S01]  /*20b0*/  LDC.64 R4, c[0x0][0x3a0] ;  /* 0x0000e800ff047b82 */ /* 0x000e220000000a00 */
[----:B------:R-:W1:Y:S03]  /*20c0*/  MUFU.RCP64H R13, R7 ;  /* 0x00000007000d7308 */ /* 0x000e660000001800 */
[----:B------:R-:W-:-:S05]  /*20d0*/  @!P0 LOP3.LUT R26, R7, 0x7ff00000, RZ, 0xc0, !PT ;  /* 0x7ff00000071a8812 */ /* 0x000fca00078ec0ff */
[----:B------:R-:W-:Y:S01]  /*20e0*/  VIADD R23, R26, 0xffffffff ;  /* 0xffffffff1a177836 */ /* 0x000fe20000000000 */
[----:B-1----:R-:W-:Y:S01]  /*20f0*/  DFMA R10, R12, -R6, 1 ;  /* 0x3ff000000c0a742b */ /* 0x002fe20000000806 */
[C---:B0-----:R-:W-:Y:S02]  /*2100*/  FSETP.GEU.AND P2, PT, |R5|.reuse, 1.469367938527859385e-39, PT ;  /* 0x001000000500780b */ /* 0x041fe40003f4e200 */
[----:B------:R-:W-:-:S05]  /*2110*/  LOP3.LUT R20, R5, 0x7ff00000, RZ, 0xc0, !PT ;  /* 0x7ff0000005147812 */ /* 0x000fca00078ec0ff */
[----:B------:R-:W-:Y:S01]  /*2120*/  DFMA R10, R10, R10, R10 ;  /* 0x0000000a0a0a722b */ /* 0x000fe2000000000a */
[----:B------:R-:W-:Y:S01]  /*2130*/  ISETP.GE.U32.AND P1, PT, R20, R3, PT ;  /* 0x000000031400720c */ /* 0x000fe20003f26070 */
[----:B------:R-:W-:-:S03]  /*2140*/  IMAD.MOV.U32 R19, RZ, RZ, R20 ;  /* 0x000000ffff137224 */ /* 0x000fc600078e0014 */
[----:B------:R-:W-:-:S03]  /*2150*/  SEL R24, R24, 0x63400000, !P1 ;  /* 0x6340000018187807 */ /* 0x000fc60004800000 */
[----:B------:R-:W-:Y:S01]  /*2160*/  DFMA R12, R12, R10, R12 ;  /* 0x0000000a0c0c722b */ /* 0x000fe2000000000c */
[C-C-:B------:R-:W-:Y:S02]  /*2170*/  @!P2 LOP3.LUT R16, R24.reuse, 0x80000000, R5.reuse, 0xf8, !PT ;  /* 0x800000001810a812 */ /* 0x140fe400078ef805 */
[----:B------:R-:W-:Y:S02]  /*2180*/  LOP3.LUT R11, R24, 0x800fffff, R5, 0xf8, !PT ;  /* 0x800fffff180b7812 */ /* 0x000fe400078ef805 */
[----:B------:R-:W-:Y:S01]  /*2190*/  @!P2 LOP3.LUT R17, R16, 0x100000, RZ, 0xfc, !PT ;  /* 0x001000001011a812 */ /* 0x000fe200078efcff */
[----:B------:R-:W-:Y:S01]  /*21a0*/  @!P2 IMAD.MOV.U32 R16, RZ, RZ, RZ ;  /* 0x000000ffff10a224 */ /* 0x000fe200078e00ff */
[----:B------:R-:W-:Y:S01]  /*21b0*/  MOV R10, R4 ;  /* 0x00000004000a7202 */ /* 0x000fe20000000f00 */
[----:B------:R-:W-:-:S05]  /*21c0*/  DFMA R14, R12, -R6, 1 ;  /* 0x3ff000000c0e742b */ /* 0x000fca0000000806 */
[----:B------:R-:W-:-:S03]  /*21d0*/  @!P2 DFMA R10, R10, 2, -R16 ;  /* 0x400000000a0aa82b */ /* 0x000fc60000000810 */
[----:B------:R-:W-:-:S07]  /*21e0*/  DFMA R12, R12, R14, R12 ;  /* 0x0000000e0c0c722b */ /* 0x000fce000000000c */
[----:B------:R-:W-:Y:S01]  /*21f0*/  @!P2 LOP3.LUT R19, R11, 0x7ff00000, RZ, 0xc0, !PT ;  /* 0x7ff000000b13a812 */ /* 0x000fe200078ec0ff */
[----:B------:R-:W-:-:S03]  /*2200*/  DMUL R14, R12, R10 ;  /* 0x0000000a0c0e7228 */ /* 0x000fc60000000000 */
[----:B------:R-:W-:-:S04]  /*2210*/  IADD3 R21, PT, PT, R19, -0x1, RZ ;  /* 0xffffffff13157810 */ /* 0x000fc80007ffe0ff */
[----:B------:R-:W-:Y:S01]  /*2220*/  ISETP.GT.U32.AND P0, PT, R21, 0x7feffffe, PT ;  /* 0x7feffffe1500780c */ /* 0x000fe20003f04070 */
[----:B------:R-:W-:-:S03]  /*2230*/  DFMA R16, R14, -R6, R10 ;  /* 0x800000060e10722b */ /* 0x000fc6000000000a */
[----:B------:R-:W-:-:S05]  /*2240*/  ISETP.GT.U32.OR P0, PT, R23, 0x7feffffe, P0 ;  /* 0x7feffffe1700780c */ /* 0x000fca0000704470 */
[----:B------:R-:W-:-:S08]  /*2250*/  DFMA R16, R12, R16, R14 ;  /* 0x000000100c10722b */ /* 0x000fd0000000000e */
[----:B------:R-:W-:Y:S05]  /*2260*/  @P0 BRA `(.L_x_41) ;  /* 0x0000000000600947 */ /* 0x000fea0003800000 */
[----:B------:R-:W-:Y:S02]  /*2270*/  VIADDMNMX R3, R20, -R3, 0xb9600000, !PT ;  /* 0xb960000014037446 */ /* 0x000fe40007800903 */
[----:B------:R-:W-:Y:S02]  /*2280*/  MOV R4, RZ ;  /* 0x000000ff00047202 */ /* 0x000fe40000000f00 */
[----:B------:R-:W-:-:S05]  /*2290*/  VIMNMX R3, PT, PT, R3, 0x46a00000, PT ;  /* 0x46a0000003037848 */ /* 0x000fca0003fe0100 */
[----:B------:R-:W-:-:S04]  /*22a0*/  IMAD.IADD R3, R3, 0x1, -R24 ;  /* 0x0000000103037824 */ /* 0x000fc800078e0a18 */
[----:B------:R-:W-:-:S06]  /*22b0*/  VIADD R5, R3, 0x7fe00000 ;  /* 0x7fe0000003057836 */ /* 0x000fcc0000000000 */
[----:B------:R-:W-:-:S10]  /*22c0*/  DMUL R12, R16, R4 ;  /* 0x00000004100c7228 */ /* 0x000fd40000000000 */
[----:B------:R-:W-:-:S13]  /*22d0*/  FSETP.GTU.AND P0, PT, |R13|, 1.469367938527859385e-39, PT ;  /* 0x001000000d00780b */ /* 0x000fda0003f0c200 */
[----:B------:R-:W-:Y:S05]  /*22e0*/  @P0 BRA `(.L_x_42) ;  /* 0x00000000009c0947 */ /* 0x000fea0003800000 */
[----:B------:R-:W-:Y:S01]  /*22f0*/  DFMA R6, R16, -R6, R10 ;  /* 0x800000061006722b */ /* 0x000fe2000000000a */
[----:B------:R-:W-:-:S09]  /*2300*/  IMAD.MOV.U32 R4, RZ, RZ, RZ ;  /* 0x000000ffff047224 */ /* 0x000fd200078e00ff */
[C---:B------:R-:W-:Y:S02]  /*2310*/  FSETP.NEU.AND P0, PT, R7.reuse, RZ, PT ;  /* 0x000000ff0700720b */ /* 0x040fe40003f0d000 */
[----:B------:R-:W-:-:S04]  /*2320*/  LOP3.LUT R9, R7, 0x80000000, R9, 0x48, !PT ;  /* 0x8000000007097812 */ /* 0x000fc800078e4809 */
[----:B------:R-:W-:-:S07]  /*2330*/  LOP3.LUT R5, R9, R5, RZ, 0xfc, !PT ;  /* 0x0000000509057212 */ /* 0x000fce00078efcff */
[----:B------:R-:W-:Y:S05]  /*2340*/  @!P0 BRA `(.L_x_42) ;  /* 0x0000000000848947 */ /* 0x000fea0003800000 */
[----:B------:R-:W-:Y:S01]  /*2350*/  IMAD.MOV R7, RZ, RZ, -R3 ;  /* 0x000000ffff077224 */ /* 0x000fe200078e0a03 */
[----:B------:R-:W-:Y:S01]  /*2360*/  DMUL.RP R4, R16, R4 ;  /* 0x0000000410047228 */ /* 0x000fe20000008000 */
[----:B------:R-:W-:Y:S01]  /*2370*/  IMAD.MOV.U32 R6, RZ, RZ, RZ ;  /* 0x000000ffff067224 */ /* 0x000fe200078e00ff */
[----:B------:R-:W-:-:S05]  /*2380*/  IADD3 R3, PT, PT, -R3, -0x43300000, RZ ;  /* 0xbcd0000003037810 */ /* 0x000fca0007ffe1ff */
[----:B------:R-:W-:-:S03]  /*2390*/  DFMA R6, R12, -R6, R16 ;  /* 0x800000060c06722b */ /* 0x000fc60000000010 */
[----:B------:R-:W-:-:S07]  /*23a0*/  LOP3.LUT R9, R5, R9, RZ, 0x3c, !PT ;  /* 0x0000000905097212 */ /* 0x000fce00078e3cff */
[----:B------:R-:W-:-:S04]  /*23b0*/  FSETP.NEU.AND P0, PT, |R7|, R3, PT ;  /* 0x000000030700720b */ /* 0x000fc80003f0d200 */
[----:B------:R-:W-:Y:S02]  /*23c0*/  FSEL R12, R4, R12, !P0 ;  /* 0x0000000c040c7208 */ /* 0x000fe40004000000 */
[----:B------:R-:W-:Y:S01]  /*23d0*/  FSEL R13, R9, R13, !P0 ;  /* 0x0000000d090d7208 */ /* 0x000fe20004000000 */
[----:B------:R-:W-:Y:S06]  /*23e0*/  BRA `(.L_x_42) ;  /* 0x00000000005c7947 */ /* 0x000fec0003800000 */
.L_x_41:
[----:B------:R-:W0:Y:S02]  /*23f0*/  LDC.64 R6, c[0x0][0x3a0] ;  /* 0x0000e800ff067b82 */ /* 0x000e240000000a00 */
[----:B0-----:R-:W-:-:S14]  /*2400*/  DSETP.NAN.AND P0, PT, R6, R6, PT ;  /* 0x000000060600722a */ /* 0x001fdc0003f08000 */
[----:B------:R-:W-:Y:S05]  /*2410*/  @P0 BRA `(.L_x_43) ;  /* 0x0000000000480947 */ /* 0x000fea0003800000 */
[----:B------:R-:W0:Y:S02]  /*2420*/  LDC.64 R6, c[0x0][0x398] ;  /* 0x0000e600ff067b82 */ /* 0x000e240000000a00 */
[----:B0-----:R-:W-:-:S14]  /*2430*/  DSETP.NAN.AND P0, PT, R6, R6, PT ;  /* 0x000000060600722a */ /* 0x001fdc0003f08000 */
[----:B------:R-:W-:Y:S05]  /*2440*/  @P0 BRA `(.L_x_44) ;  /* 0x0000000000300947 */ /* 0x000fea0003800000 */
[----:B------:R-:W-:Y:S01]  /*2450*/  ISETP.NE.AND P0, PT, R19, R26, PT ;  /* 0x0000001a1300720c */ /* 0x000fe20003f05270 */
[----:B------:R-:W-:Y:S01]  /*2460*/  IMAD.MOV.U32 R13, RZ, RZ, -0x80000 ;  /* 0xfff80000ff0d7424 */ /* 0x000fe200078e00ff */
[----:B------:R-:W-:-:S11]  /*2470*/  MOV R12, 0x0 ;  /* 0x00000000000c7802 */ /* 0x000fd60000000f00 */
[----:B------:R-:W-:Y:S05]  /*2480*/  @!P0 BRA `(.L_x_42) ;  /* 0x0000000000348947 */ /* 0x000fea0003800000 */
[----:B------:R-:W-:Y:S02]  /*2490*/  ISETP.NE.AND P0, PT, R19, 0x7ff00000, PT ;  /* 0x7ff000001300780c */ /* 0x000fe40003f05270 */
[----:B------:R-:W-:Y:S02]  /*24a0*/  LOP3.LUT R13, R5, 0x80000000, R9, 0x48, !PT ;  /* 0x80000000050d7812 */ /* 0x000fe400078e4809 */
[----:B------:R-:W-:-:S13]  /*24b0*/  ISETP.EQ.OR P0, PT, R26, RZ, !P0 ;  /* 0x000000ff1a00720c */ /* 0x000fda0004702670 */
[----:B------:R-:W-:Y:S01]  /*24c0*/  @P0 LOP3.LUT R3, R13, 0x7ff00000, RZ, 0xfc, !PT ;  /* 0x7ff000000d030812 */ /* 0x000fe200078efcff */
[----:B------:R-:W-:Y:S02]  /*24d0*/  @!P0 IMAD.MOV.U32 R12, RZ, RZ, RZ ;  /* 0x000000ffff0c8224 */ /* 0x000fe400078e00ff */
[----:B------:R-:W-:Y:S01]  /*24e0*/  @P0 IMAD.MOV.U32 R12, RZ, RZ, RZ ;  /* 0x000000ffff0c0224 */ /* 0x000fe200078e00ff */
[----:B------:R-:W-:Y:S01]  /*24f0*/  @P0 MOV R13, R3 ;  /* 0x00000003000d0202 */ /* 0x000fe20000000f00 */
[----:B------:R-:W-:Y:S06]  /*2500*/  BRA `(.L_x_42) ;  /* 0x0000000000147947 */ /* 0x000fec0003800000 */
.L_x_44:
[----:B------:R-:W-:Y:S01]  /*2510*/  LOP3.LUT R13, R9, 0x80000, RZ, 0xfc, !PT ;  /* 0x00080000090d7812 */ /* 0x000fe200078efcff */
[----:B------:R-:W-:Y:S01]  /*2520*/  IMAD.MOV.U32 R12, RZ, RZ, R8 ;  /* 0x000000ffff0c7224 */ /* 0x000fe200078e0008 */
[----:B------:R-:W-:Y:S06]  /*2530*/  BRA `(.L_x_42) ;  /* 0x0000000000087947 */ /* 0x000fec0003800000 */
.L_x_43:
[----:B------:R-:W-:Y:S01]  /*2540*/  LOP3.LUT R13, R5, 0x80000, RZ, 0xfc, !PT ;  /* 0x00080000050d7812 */ /* 0x000fe200078efcff */
[----:B------:R-:W-:-:S07]  /*2550*/  IMAD.MOV.U32 R12, RZ, RZ, R4 ;  /* 0x000000ffff0c7224 */ /* 0x000fce00078e0004 */
.L_x_42:
[----:B------:R-:W-:Y:S01]  /*2560*/  IMAD.MOV.U32 R4, RZ, RZ, R0 ;  /* 0x000000ffff047224 */ /* 0x000fe200078e0000 */
[----:B------:R-:W-:Y:S01]  /*2570*/  MOV R29, R13 ;  /* 0x0000000d001d7202 */ /* 0x000fe20000000f00 */
[----:B------:R-:W-:Y:S02]  /*2580*/  IMAD.MOV.U32 R5, RZ, RZ, 0x0 ;  /* 0x00000000ff057424 */ /* 0x000fe400078e00ff */
[----:B------:R-:W-:Y:S02]  /*2590*/  IMAD.MOV.U32 R28, RZ, RZ, R12 ;  /* 0x000000ffff1c7224 */ /* 0x000fe400078e000c */
[----:B------:R-:W-:Y:S05]  /*25a0*/  RET.REL.NODEC R4 `(_Z11DiffuseHeatPfS_iddd) ;  /* 0xffffffd804947950 */ /* 0x000fea0003c3ffff */
.L_x_45:
[----:B------:R-:W-:-:S00]  /*25b0*/  BRA `(.L_x_45) ;  /* 0xfffffffc00fc7947 */ /* 0x000fc0000383ffff */
[----:B------:R-:W-:-:S00]  /*25c0*/  NOP ;  /* 0x0000000000007918 */ /* 0x000fc00000000000 */
        /* <DEDUP_REMOVED lines=11> */
.L_x_46:


//--------------------- .nv.global.init           --------------------------
	.section	.nv.global.init,"aw",@progbits
.nv.global.init:
	.type		$str$2,@object
	.size		$str$2,($str$1 - $str$2)
$str$2:
        /*0000*/ 	.byte	0x0a, 0x0a, 0x00
	.type		$str$1,@object
	.size		$str$1,($str - $str$1)
$str$1:
        /*0003*/ 	.byte	0x25, 0x30, 0x2e, 0x32, 0x66, 0x20, 0x00
	.type		$str,@object
	.size		$str,(.L_0 - $str)
$str:
        /*000a*/ 	.byte	0x54, 0x68, 0x65, 0x20, 0x61, 0x72, 0x72, 0x61, 0x79, 0x20, 0x76, 0x61, 0x6c, 0x75, 0x65, 0x73
        /*001a*/ 	.byte	0x20, 0x61, 0x74, 0x20, 0x74, 0x69, 0x6d, 0x65, 0x20, 0x74, 0x3d, 0x25, 0x30, 0x2e, 0x31, 0x66
        /*002a*/ 	.byte	0x20, 0x61, 0x72, 0x65, 0x3a, 0x0a, 0x00
.L_0:


//--------------------- .nv.shared._Z11DiffuseHeatPfS_iddd --------------------------
	.section	.nv.shared._Z11DiffuseHeatPfS_iddd,"aw",@nobits
	.sectionflags	@""
	.align	8
.nv.shared._Z11DiffuseHeatPfS_iddd:
	.zero		1032


//--------------------- .nv.shared.reserved.0     --------------------------
	.section	.nv.shared.reserved.0,"aw",@nobits
	.weak		__nv_reservedSMEM_offset_0_alias
	.size		__nv_reservedSMEM_offset_0_alias, 0, 64
	.other		__nv_reservedSMEM_offset_0_alias,@"STO_CUDA_RESERVED_SHARED STV_DEFAULT"
__nv_reservedSMEM_offset_0_alias:
	.zero		0
	.zero		64


//--------------------- .nv.constant0._Z11DiffuseHeatPfS_iddd --------------------------
	.section	.nv.constant0._Z11DiffuseHeatPfS_iddd,"a",@progbits
	.sectionflags	@""
	.align	4
.nv.constant0._Z11DiffuseHeatPfS_iddd:
	.zero		944


//--------------------- SYMBOLS --------------------------

	.type		.nv.reservedSmem.offset0,@object
	.size		.nv.reservedSmem.offset0,0x4
	.type		.nv.reservedSmem.cap,@object
	.size		.nv.reservedSmem.cap,0x4
	.type		vprintf,@function
